def matmul_kernel(
    a_ptr,
    b_ptr,
    c_ptr,
    M,
    N,
    K,
    stride_am,
    stride_ak,
    stride_bk,
    stride_bn,
    stride_cm,
    stride_cn,
    BLOCK_M: tl.constexpr,
    BLOCK_N: tl.constexpr,
    BLOCK_K: tl.constexpr,
    GROUP_M: tl.constexpr,
):
    pid = tl.program_id(axis=0)
    num_pid_m = tl.cdiv(M, BLOCK_M)
    num_pid_n = tl.cdiv(N, BLOCK_N)
    num_pid_in_group = GROUP_M * num_pid_n
    group_id = pid // num_pid_in_group
    first_pid_m = group_id * GROUP_M
    group_size_m = min(num_pid_m - first_pid_m, GROUP_M)
    pid_m = first_pid_m + ((pid % num_pid_in_group) % group_size_m)
    pid_n = (pid % num_pid_in_group) // group_size_m

    offs_am = (pid_m * BLOCK_M + tl.arange(0, BLOCK_M)) % M
    offs_bn = (pid_n * BLOCK_N + tl.arange(0, BLOCK_N)) % N
    offs_k = tl.arange(0, BLOCK_K)
    a_ptrs = a_ptr + offs_am[:, None] * stride_am + offs_k[None, :] * stride_ak
    b_ptrs = b_ptr + offs_k[:, None] * stride_bk + offs_bn[None, :] * stride_bn

    acc = tl.zeros((BLOCK_M, BLOCK_N), dtype=tl.float32)
    for kk in range(0, tl.cdiv(K, BLOCK_K)):
        a = tl.load(a_ptrs, mask=offs_k[None, :] < K - kk * BLOCK_K, other=0.0)
        b = tl.load(b_ptrs, mask=offs_k[:, None] < K - kk * BLOCK_K, other=0.0)
        acc = tl.dot(a, b, acc)
        a_ptrs += BLOCK_K * stride_ak
        b_ptrs += BLOCK_K * stride_bk

    c = acc.to(c_ptr.dtype.element_ty)
    offs_cm = pid_m * BLOCK_M + tl.arange(0, BLOCK_M)
    offs_cn = pid_n * BLOCK_N + tl.arange(0, BLOCK_N)
    c_ptrs = c_ptr + offs_cm[:, None] * stride_cm + offs_cn[None, :] * stride_cn
    mask = (offs_cm[:, None] < M) & (offs_cn[None, :] < N)
    tl.store(c_ptrs, c, mask=mask)

# config = {"BLOCK_K": 64, "BLOCK_M": 64, "BLOCK_N": 256, "GROUP_M": 8, "arch": "sm_90", "dtype": "fp16", "num_ctas": 1, "num_stages": 3, "num_warps": 8}
# arch = sm_90


// ===== COMPILED SASS (sm_90a) =====

	.target	sm_90a

	.elftype	@"ET_EXEC"


//--------------------- .note.nv.tkinfo           --------------------------
	.section	.note.nv.tkinfo,"",@"SHT_NOTE"
	.sectionflags	@"SHF_NOTE_NV_TKINFO"
	.tkinfo
        /*0018*/ 	.word	0x00000002
        /*0030*/ 	.string	""
        /*0030*/ 	.string	"ptxas"
        /*0030*/ 	.string	"Cuda compilation tools, release 13.0, V13.0.88"
        /*0030*/ 	.string	"Build cuda_13.0.r13.0/compiler.36424714_0"
        /*0030*/ 	.string	"-v  -suppress-debug-info  -lineinfo  -arch sm_90a "



//--------------------- .note.nv.cuinfo           --------------------------
	.section	.note.nv.cuinfo,"",@"SHT_NOTE"
	.sectionflags	@"SHF_NOTE_NV_CUINFO"
        /*0018*/ 	.short	0x0002
        /*001a*/ 	.short	0x005a
        /*001c*/ 	.short	0x0082
	.zero		2


//--------------------- .nv.info                  --------------------------
	.section	.nv.info,"",@"SHT_CUDA_INFO"
	.align	4


	//----- nvinfo : EIATTR_REGCOUNT
	.align		4
        /*0000*/ 	.byte	0x04, 0x2f
        /*0002*/ 	.short	(.L_1 - .L_0)
	.align		4
.L_0:
        /*0004*/ 	.word	index@(matmul_kernel)
        /*0008*/ 	.word	0x000000ff


	//----- nvinfo : EIATTR_FRAME_SIZE
	.align		4
.L_1:
        /*000c*/ 	.byte	0x04, 0x11
        /*000e*/ 	.short	(.L_3 - .L_2)
	.align		4
.L_2:
        /*0010*/ 	.word	index@(matmul_kernel)
        /*0014*/ 	.word	0x000000e0


	//----- nvinfo : EIATTR_MIN_STACK_SIZE
	.align		4
.L_3:
        /*0018*/ 	.byte	0x04, 0x12
        /*001a*/ 	.short	(.L_5 - .L_4)
	.align		4
.L_4:
        /*001c*/ 	.word	index@(matmul_kernel)
        /*0020*/ 	.word	0x000000e0
.L_5:


//--------------------- .nv.compat                --------------------------
	.section	.nv.compat,"",@"SHT_CUDA_COMPAT_INFO"
	.align	4
        /*0000*/ 	.byte	0x02, 0x09, 0x01, 0x00, 0x02, 0x02, 0x04, 0x00, 0x02, 0x05, 0x05, 0x00, 0x03, 0x07, 0x01, 0x01
        /*0010*/ 	.byte	0x02, 0x03, 0x00, 0x00, 0x02, 0x06, 0x01, 0x00, 0x04, 0x0b, 0x08, 0x00, 0x00, 0x00, 0x00, 0x00
        /*0020*/ 	.byte	0x00, 0x00, 0x00, 0x00


//--------------------- .nv.info.matmul_kernel    --------------------------
	.section	.nv.info.matmul_kernel,"",@"SHT_CUDA_INFO"
	.sectionflags	@""
	.align	4


	//----- nvinfo : EIATTR_CUDA_API_VERSION
	.align		4
        /*0000*/ 	.byte	0x04, 0x37
        /*0002*/ 	.short	(.L_7 - .L_6)
.L_6:
        /*0004*/ 	.word	0x00000082


	//----- nvinfo : EIATTR_KPARAM_INFO
	.align		4
.L_7:
        /*0008*/ 	.byte	0x04, 0x17
        /*000a*/ 	.short	(.L_9 - .L_8)
.L_8:
        /*000c*/ 	.word	0x00000000
        /*0010*/ 	.short	0x000d
        /*0012*/ 	.short	0x0048
        /*0014*/ 	.byte	0x00, 0xf4, 0x21, 0x00


	//----- nvinfo : EIATTR_KPARAM_INFO
	.align		4
.L_9:
        /*0018*/ 	.byte	0x04, 0x17
        /*001a*/ 	.short	(.L_11 - .L_10)
.L_10:
        /*001c*/ 	.word	0x00000000
        /*0020*/ 	.short	0x000c
        /*0022*/ 	.short	0x0040
        /*0024*/ 	.byte	0x00, 0xf4, 0x21, 0x00


	//----- nvinfo : EIATTR_KPARAM_INFO
	.align		4
.L_11:
        /*0028*/ 	.byte	0x04, 0x17
        /*002a*/ 	.short	(.L_13 - .L_12)
.L_12:
        /*002c*/ 	.word	0x00000000
        /*0030*/ 	.short	0x000b
        /*0032*/ 	.short	0x0038
        /*0034*/ 	.byte	0x00, 0xf0, 0x11, 0x00


	//----- nvinfo : EIATTR_KPARAM_INFO
	.align		4
.L_13:
        /*0038*/ 	.byte	0x04, 0x17
        /*003a*/ 	.short	(.L_15 - .L_14)
.L_14:
        /*003c*/ 	.word	0x00000000
        /*0040*/ 	.short	0x000a
        /*0042*/ 	.short	0x0034
        /*0044*/ 	.byte	0x00, 0xf0, 0x11, 0x00


	//----- nvinfo : EIATTR_KPARAM_INFO
	.align		4
.L_15:
        /*0048*/ 	.byte	0x04, 0x17
        /*004a*/ 	.short	(.L_17 - .L_16)
.L_16:
        /*004c*/ 	.word	0x00000000
        /*0050*/ 	.short	0x0009
        /*0052*/ 	.short	0x0030
        /*0054*/ 	.byte	0x00, 0xf0, 0x11, 0x00


	//----- nvinfo : EIATTR_KPARAM_INFO
	.align		4
.L_17:
        /*0058*/ 	.byte	0x04, 0x17
        /*005a*/ 	.short	(.L_19 - .L_18)
.L_18:
        /*005c*/ 	.word	0x00000000
        /*0060*/ 	.short	0x0008
        /*0062*/ 	.short	0x002c
        /*0064*/ 	.byte	0x00, 0xf0, 0x11, 0x00


	//----- nvinfo : EIATTR_KPARAM_INFO
	.align		4
.L_19:
        /*0068*/ 	.byte	0x04, 0x17
        /*006a*/ 	.short	(.L_21 - .L_20)
.L_20:
        /*006c*/ 	.word	0x00000000
        /*0070*/ 	.short	0x0007
        /*0072*/ 	.short	0x0028
        /*0074*/ 	.byte	0x00, 0xf0, 0x11, 0x00


	//----- nvinfo : EIATTR_KPARAM_INFO
	.align		4
.L_21:
        /*0078*/ 	.byte	0x04, 0x17
        /*007a*/ 	.short	(.L_23 - .L_22)
.L_22:
        /*007c*/ 	.word	0x00000000
        /*0080*/ 	.short	0x0006
        /*0082*/ 	.short	0x0024
        /*0084*/ 	.byte	0x00, 0xf0, 0x11, 0x00


	//----- nvinfo : EIATTR_KPARAM_INFO
	.align		4
.L_23:
        /*0088*/ 	.byte	0x04, 0x17
        /*008a*/ 	.short	(.L_25 - .L_24)
.L_24:
        /*008c*/ 	.word	0x00000000
        /*0090*/ 	.short	0x0005
        /*0092*/ 	.short	0x0020
        /*0094*/ 	.byte	0x00, 0xf0, 0x11, 0x00


	//----- nvinfo : EIATTR_KPARAM_INFO
	.align		4
.L_25:
        /*0098*/ 	.byte	0x04, 0x17
        /*009a*/ 	.short	(.L_27 - .L_26)
.L_26:
        /*009c*/ 	.word	0x00000000
        /*00a0*/ 	.short	0x0004
        /*00a2*/ 	.short	0x001c
        /*00a4*/ 	.byte	0x00, 0xf0, 0x11, 0x00


	//----- nvinfo : EIATTR_KPARAM_INFO
	.align		4
.L_27:
        /*00a8*/ 	.byte	0x04, 0x17
        /*00aa*/ 	.short	(.L_29 - .L_28)
.L_28:
        /*00ac*/ 	.word	0x00000000
        /*00b0*/ 	.short	0x0003
        /*00b2*/ 	.short	0x0018
        /*00b4*/ 	.byte	0x00, 0xf0, 0x11, 0x00


	//----- nvinfo : EIATTR_KPARAM_INFO
	.align		4
.L_29:
        /*00b8*/ 	.byte	0x04, 0x17
        /*00ba*/ 	.short	(.L_31 - .L_30)
.L_30:
        /*00bc*/ 	.word	0x00000000
        /*00c0*/ 	.short	0x0002
        /*00c2*/ 	.short	0x0010
        /*00c4*/ 	.byte	0x00, 0xf4, 0x21, 0x00


	//----- nvinfo : EIATTR_KPARAM_INFO
	.align		4
.L_31:
        /*00c8*/ 	.byte	0x04, 0x17
        /*00ca*/ 	.short	(.L_33 - .L_32)
.L_32:
        /*00cc*/ 	.word	0x00000000
        /*00d0*/ 	.short	0x0001
        /*00d2*/ 	.short	0x0008
        /*00d4*/ 	.byte	0x00, 0xf4, 0x21, 0x00


	//----- nvinfo : EIATTR_KPARAM_INFO
	.align		4
.L_33:
        /*00d8*/ 	.byte	0x04, 0x17
        /*00da*/ 	.short	(.L_35 - .L_34)
.L_34:
        /*00dc*/ 	.word	0x00000000
        /*00e0*/ 	.short	0x0000
        /*00e2*/ 	.short	0x0000
        /*00e4*/ 	.byte	0x00, 0xf4, 0x21, 0x00


	//----- nvinfo : EIATTR_SPARSE_MMA_MASK
	.align		4
.L_35:
        /*00e8*/ 	.byte	0x03, 0x50
        /*00ea*/ 	.short	0x0000


	//----- nvinfo : EIATTR_MAXREG_COUNT
	.align		4
        /*00ec*/ 	.byte	0x03, 0x1b
        /*00ee*/ 	.short	0x00ff


	//----- nvinfo : EIATTR_NUM_BARRIERS
	.align		4
        /*00f0*/ 	.byte	0x02, 0x4c
        /*00f2*/ 	.byte	0x01
	.zero		1


	//----- nvinfo : EIATTR_ANNOTATIONS
	.align		4
        /*00f4*/ 	.byte	0x04, 0x55
        /*00f6*/ 	.short	(.L_37 - .L_36)


	//   ....[0]....
.L_36:
        /*00f8*/ 	.word	0x00000001
        /*00fc*/ 	.byte	0x60, 0x06, 0x00, 0x00, 0x01, 0x00, 0x00, 0x00, 0xa0, 0x06, 0x00, 0x00, 0x01, 0x00, 0x00, 0x00
        /* <DEDUP_REMOVED lines=54> */
        /*046c*/ 	.byte	0x20, 0x98, 0x00, 0x00, 0x01, 0x00, 0x00, 0x00, 0x40, 0x98, 0x00, 0x00


	//----- nvinfo : EIATTR_MERCURY_ISA_VERSION
	.align		4
.L_37:
        /*0478*/ 	.byte	0x03, 0x5f
        /*047a*/ 	.short	0x0101


	//----- nvinfo : EIATTR_EXIT_INSTR_OFFSETS
	.align		4
        /*047c*/ 	.byte	0x04, 0x1c
        /*047e*/ 	.short	(.L_39 - .L_38)


	//   ....[0]....
.L_38:
        /*0480*/ 	.word	0x00009b80


	//   ....[1]....
        /*0484*/ 	.word	0x00009bb0


	//----- nvinfo : EIATTR_REQNTID
	.align		4
.L_39:
        /*0488*/ 	.byte	0x04, 0x10
        /*048a*/ 	.short	(.L_41 - .L_40)
.L_40:
        /*048c*/ 	.word	0x00000100
        /*0490*/ 	.word	0x00000001
        /*0494*/ 	.word	0x00000001


	//----- nvinfo : EIATTR_CBANK_PARAM_SIZE
	.align		4
.L_41:
        /*0498*/ 	.byte	0x03, 0x19
        /*049a*/ 	.short	0x0050


	//----- nvinfo : EIATTR_PARAM_CBANK
	.align		4
        /*049c*/ 	.byte	0x04, 0x0a
        /*049e*/ 	.short	(.L_43 - .L_42)
	.align		4
.L_42:
        /*04a0*/ 	.word	index@(.nv.constant0.matmul_kernel)
        /*04a4*/ 	.short	0x0210
        /*04a6*/ 	.short	0x0050


	//----- nvinfo : EIATTR_SW_WAR
	.align		4
.L_43:
        /*04a8*/ 	.byte	0x04, 0x36
        /*04aa*/ 	.short	(.L_45 - .L_44)
.L_44:
        /*04ac*/ 	.word	0x00000008
.L_45:


//--------------------- .nv.callgraph             --------------------------
	.section	.nv.callgraph,"",@"SHT_CUDA_CALLGRAPH"
	.align	4
	.sectionentsize	8
	.align		4
        /*0000*/ 	.word	0x00000000
	.align		4
        /*0004*/ 	.word	0xffffffff
	.align		4
        /*0008*/ 	.word	0x00000000
	.align		4
        /*000c*/ 	.word	0xfffffffe
	.align		4
        /*0010*/ 	.word	0x00000000
	.align		4
        /*0014*/ 	.word	0xfffffffd
	.align		4
        /*0018*/ 	.word	0x00000000
	.align		4
        /*001c*/ 	.word	0xfffffffc


//--------------------- .text.matmul_kernel       --------------------------
	.section	.text.matmul_kernel,"ax",@progbits
	.align	128
        .global         matmul_kernel
        .type           matmul_kernel,@function
        .size           matmul_kernel,(.L_x_3 - matmul_kernel)
        .other          matmul_kernel,@"STO_CUDA_ENTRY STV_DEFAULT"
matmul_kernel:
.text.matmul_kernel:
[----:B------:R-:W0:Y:S08]  /*0000*/  LDC R1, c[0x0][0x28] ;  /* 0x00000a00ff017b82 */ /* 0x000e300000000800 */
[----:B------:R-:W1:Y:S01]  /*0010*/  LDC.64 R72, c[0x0][0x228] ;  /* 0x00008a00ff487b82 */ /* 0x000e620000000a00 */
[----:B------:R-:W2:Y:S01]  /*0020*/  S2R R5, SR_CTAID.X ;  /* 0x0000000000057919 */ /* 0x000ea20000002500 */
[----:B0-----:R-:W-:Y:S01]  /*0030*/  VIADD R1, R1, 0xffffff20 ;  /* 0xffffff2001017836 */ /* 0x001fe20000000000 */
[----:B------:R-:W-:Y:S01]  /*0040*/  UMOV UR4, 0x400 ;  /* 0x0000040000047882 */ /* 0x000fe20000000000 */
[----:B------:R-:W-:Y:S01]  /*0050*/  ULDC.64 UR14, c[0x0][0x208] ;  /* 0x00008200000e7ab9 */ /* 0x000fe20000000a00 */
[----:B------:R-:W0:Y:S01]  /*0060*/  S2R R169, SR_TID.X ;  /* 0x0000000000a97919 */ /* 0x000e220000002100 */
[----:B------:R-:W-:-:S02]  /*0070*/  CS2R R24, SRZ ;  /* 0x0000000000187805 */ /* 0x000fc4000001ff00 */
[----:B------:R-:W-:Y:S01]  /*0080*/  CS2R R26, SRZ ;  /* 0x00000000001a7805 */ /* 0x000fe2000001ff00 */
[----:B------:R-:W3:Y:S01]  /*0090*/  LDC R150, c[0x0][0x230] ;  /* 0x00008c00ff967b82 */ /* 0x000ee20000000800 */
[----:B------:R-:W-:Y:S02]  /*00a0*/  CS2R R60, SRZ ;  /* 0x00000000003c7805 */ /* 0x000fe4000001ff00 */
[----:B------:R-:W-:Y:S02]  /*00b0*/  CS2R R62, SRZ ;  /* 0x00000000003e7805 */ /* 0x000fe4000001ff00 */
[----:B------:R-:W-:Y:S02]  /*00c0*/  CS2R R20, SRZ ;  /* 0x0000000000147805 */ /* 0x000fe4000001ff00 */
[----:B------:R-:W-:Y:S02]  /*00d0*/  CS2R R22, SRZ ;  /* 0x0000000000167805 */ /* 0x000fe4000001ff00 */
[----:B------:R-:W-:-:S02]  /*00e0*/  CS2R R16, SRZ ;  /* 0x0000000000107805 */ /* 0x000fc4000001ff00 */
[----:B------:R-:W-:Y:S02]  /*00f0*/  CS2R R18, SRZ ;  /* 0x0000000000127805 */ /* 0x000fe4000001ff00 */
[----:B------:R-:W-:Y:S01]  /*0100*/  CS2R R56, SRZ ;  /* 0x0000000000387805 */ /* 0x000fe2000001ff00 */
[----:B------:R-:W4:Y:S01]  /*0110*/  S2UR UR12, SR_CgaCtaId ;  /* 0x00000000000c79c3 */ /* 0x000f220000008800 */
[----:B------:R-:W-:Y:S02]  /*0120*/  CS2R R58, SRZ ;  /* 0x00000000003a7805 */ /* 0x000fe4000001ff00 */
[----:B------:R-:W-:Y:S02]  /*0130*/  CS2R R12, SRZ ;  /* 0x00000000000c7805 */ /* 0x000fe4000001ff00 */
[----:B------:R-:W-:Y:S01]  /*0140*/  CS2R R14, SRZ ;  /* 0x00000000000e7805 */ /* 0x000fe2000001ff00 */
[----:B-1----:R-:W-:-:S05]  /*0150*/  VIADD R0, R73, 0xff ;  /* 0x000000ff49007836 */ /* 0x002fca0000000000 */
[----:B------:R-:W-:Y:S01]  /*0160*/  SHF.R.S32.HI R3, RZ, 0x1f, R0 ;  /* 0x0000001fff037819 */ /* 0x000fe20000011400 */
[----:B---3--:R-:W-:-:S03]  /*0170*/  VIADD R150, R150, 0x3f ;  /* 0x0000003f96967836 */ /* 0x008fc60000000000 */
[----:B------:R-:W-:Y:S02]  /*0180*/  LEA.HI R3, R3, R0, RZ, 0x8 ;  /* 0x0000000003037211 */ /* 0x000fe400078f40ff */
[----:B--2---:R-:W-:Y:S02]  /*0190*/  IABS R8, R5 ;  /* 0x0000000500087213 */ /* 0x004fe40000000000 */
[----:B------:R-:W-:Y:S02]  /*01a0*/  SHF.R.S32.HI R3, RZ, 0x8, R3 ;  /* 0x00000008ff037819 */ /* 0x000fe40000011403 */
[----:B0-----:R-:W-:Y:S01]  /*01b0*/  SHF.R.U32.HI R244, RZ, 0x6, R169 ;  /* 0x00000006fff47819 */ /* 0x001fe200000116a9 */
[----:B----4-:R-:W-:Y:S01]  /*01c0*/  ULEA UR12, UR12, UR4, 0x18 ;  /* 0x000000040c0c7291 */ /* 0x010fe2000f8ec03f */
[----:B------:R-:W-:Y:S01]  /*01d0*/  LOP3.LUT R148, R169, 0x3f, RZ, 0xc0, !PT ;  /* 0x0000003fa9947812 */ /* 0x000fe200078ec0ff */
[----:B------:R-:W-:Y:S01]  /*01e0*/  IMAD.SHL.U32 R4, R3, 0x8, RZ ;  /* 0x0000000803047824 */ /* 0x000fe200078e00ff */
[----:B------:R-:W-:-:S04]  /*01f0*/  SGXT.U32 R244, R244, 0x2 ;  /* 0x00000002f4f4781a */ /* 0x000fc80000000000 */
[-C--:B------:R-:W-:Y:S02]  /*0200*/  IABS R7, R4.reuse ;  /* 0x0000000400077213 */ /* 0x080fe40000000000 */
[----:B------:R-:W-:Y:S02]  /*0210*/  IABS R10, R4 ;  /* 0x00000004000a7213 */ /* 0x000fe40000000000 */
[----:B------:R-:W0:Y:S08]  /*0220*/  I2F.RP R0, R7 ;  /* 0x0000000700007306 */ /* 0x000e300000209400 */
[----:B0-----:R-:W0:Y:S02]  /*0230*/  MUFU.RCP R0, R0 ;  /* 0x0000000000007308 */ /* 0x001e240000001000 */
[----:B0-----:R-:W-:-:S02]  /*0240*/  VIADD R2, R0, 0xffffffe ;  /* 0x0ffffffe00027836 */ /* 0x001fc40000000000 */
[----:B------:R-:W-:-:S04]  /*0250*/  IMAD.MOV R0, RZ, RZ, -R10 ;  /* 0x000000ffff007224 */ /* 0x000fc800078e0a0a */
[----:B------:R0:W1:Y:S02]  /*0260*/  F2I.FTZ.U32.TRUNC.NTZ R3, R2 ;  /* 0x0000000200037305 */ /* 0x000064000021f000 */
[----:B0-----:R-:W-:Y:S02]  /*0270*/  IMAD.MOV.U32 R2, RZ, RZ, RZ ;  /* 0x000000ffff027224 */ /* 0x001fe400078e00ff */
[----:B-1----:R-:W-:-:S04]  /*0280*/  IMAD.MOV R6, RZ, RZ, -R3 ;  /* 0x000000ffff067224 */ /* 0x002fc800078e0a03 */
[----:B------:R-:W-:Y:S02]  /*0290*/  IMAD R9, R6, R7, RZ ;  /* 0x0000000706097224 */ /* 0x000fe400078e02ff */
[----:B------:R-:W-:Y:S02]  /*02a0*/  IMAD.MOV.U32 R6, RZ, RZ, R8 ;  /* 0x000000ffff067224 */ /* 0x000fe400078e0008 */
[----:B------:R-:W-:-:S06]  /*02b0*/  IMAD.HI.U32 R3, R3, R9, R2 ;  /* 0x0000000903037227 */ /* 0x000fcc00078e0002 */
[----:B------:R-:W-:-:S04]  /*02c0*/  IMAD.HI.U32 R3, R3, R6, RZ ;  /* 0x0000000603037227 */ /* 0x000fc800078e00ff */
[----:B------:R-:W-:-:S05]  /*02d0*/  IMAD R0, R3, R0, R6 ;  /* 0x0000000003007224 */ /* 0x000fca00078e0206 */
[----:B------:R-:W-:-:S13]  /*02e0*/  ISETP.GT.U32.AND P1, PT, R7, R0, PT ;  /* 0x000000000700720c */ /* 0x000fda0003f24070 */
[----:B------:R-:W-:Y:S02]  /*02f0*/  @!P1 IMAD.IADD R0, R0, 0x1, -R7 ;  /* 0x0000000100009824 */ /* 0x000fe400078e0a07 */
[----:B------:R-:W-:Y:S01]  /*0300*/  @!P1 VIADD R3, R3, 0x1 ;  /* 0x0000000103039836 */ /* 0x000fe20000000000 */
[----:B------:R-:W-:Y:S02]  /*0310*/  ISETP.NE.AND P1, PT, R4, RZ, PT ;  /* 0x000000ff0400720c */ /* 0x000fe40003f25270 */
[----:B------:R-:W-:Y:S02]  /*0320*/  ISETP.GE.U32.AND P0, PT, R0, R7, PT ;  /* 0x000000070000720c */ /* 0x000fe40003f06070 */
[----:B------:R-:W-:-:S04]  /*0330*/  LOP3.LUT R0, R5, R4, RZ, 0x3c, !PT ;  /* 0x0000000405007212 */ /* 0x000fc800078e3cff */
[----:B------:R-:W-:Y:S01]  /*0340*/  ISETP.GE.AND P2, PT, R0, RZ, PT ;  /* 0x000000ff0000720c */ /* 0x000fe20003f46270 */
[----:B------:R-:W-:-:S06]  /*0350*/  VIADD R0, R72, 0x3f ;  /* 0x0000003f48007836 */ /* 0x000fcc0000000000 */
[----:B------:R-:W-:-:S04]  /*0360*/  @P0 VIADD R3, R3, 0x1 ;  /* 0x0000000103030836 */ /* 0x000fc80000000000 */
[----:B------:R-:W-:Y:S01]  /*0370*/  IMAD.MOV.U32 R2, RZ, RZ, R3 ;  /* 0x000000ffff027224 */ /* 0x000fe200078e0003 */
[----:B------:R-:W-:-:S03]  /*0380*/  SHF.R.S32.HI R3, RZ, 0x1f, R0 ;  /* 0x0000001fff037819 */ /* 0x000fc60000011400 */
[----:B------:R-:W-:Y:S01]  /*0390*/  @!P2 IMAD.MOV R2, RZ, RZ, -R2 ;  /* 0x000000ffff02a224 */ /* 0x000fe200078e0a02 */
[----:B------:R-:W-:Y:S02]  /*03a0*/  @!P1 LOP3.LUT R2, RZ, R4, RZ, 0x33, !PT ;  /* 0x00000004ff029212 */ /* 0x000fe400078e33ff */
[----:B------:R-:W-:-:S03]  /*03b0*/  LEA.HI R3, R3, R0, RZ, 0x6 ;  /* 0x0000000003037211 */ /* 0x000fc600078f30ff */
[----:B------:R-:W-:Y:S02]  /*03c0*/  IMAD.SHL.U32 R6, R2, 0x8, RZ ;  /* 0x0000000802067824 */ /* 0x000fe400078e00ff */
[----:B------:R-:W-:-:S03]  /*03d0*/  IMAD.MOV R2, RZ, RZ, -R2 ;  /* 0x000000ffff027224 */ /* 0x000fc600078e0a02 */
[----:B------:R-:W-:Y:S01]  /*03e0*/  LEA.HI.SX32 R3, R3, -R6, 0x1a ;  /* 0x8000000603037211 */ /* 0x000fe200078fd2ff */
[----:B------:R-:W-:-:S03]  /*03f0*/  IMAD R4, R4, R2, R5 ;  /* 0x0000000204047224 */ /* 0x000fc600078e0205 */
[----:B------:R-:W-:Y:S02]  /*0400*/  VIMNMX R11, R3, 0x8, PT ;  /* 0x00000008030b7848 */ /* 0x000fe40003fe0100 */
[----:B------:R-:W-:Y:S02]  /*0410*/  IABS R9, R4 ;  /* 0x0000000400097213 */ /* 0x000fe40000000000 */
[----:B------:R-:W-:-:S04]  /*0420*/  IABS R7, R11 ;  /* 0x0000000b00077213 */ /* 0x000fc80000000000 */
[----:B------:R-:W0:Y:S08]  /*0430*/  I2F.RP R0, R7 ;  /* 0x0000000700007306 */ /* 0x000e300000209400 */
[----:B0-----:R-:W0:Y:S02]  /*0440*/  MUFU.RCP R0, R0 ;  /* 0x0000000000007308 */ /* 0x001e240000001000 */
[----:B0-----:R-:W-:-:S06]  /*0450*/  VIADD R3, R0, 0xffffffe ;  /* 0x0ffffffe00037836 */ /* 0x001fcc0000000000 */
[----:B------:R-:W0:Y:S02]  /*0460*/  F2I.FTZ.U32.TRUNC.NTZ R3, R3 ;  /* 0x0000000300037305 */ /* 0x000e24000021f000 */
[----:B0-----:R-:W-:-:S04]  /*0470*/  IMAD.MOV R8, RZ, RZ, -R3 ;  /* 0x000000ffff087224 */ /* 0x001fc800078e0a03 */
[----:B------:R-:W-:Y:S01]  /*0480*/  IMAD.MOV.U32 R2, RZ, RZ, R8 ;  /* 0x000000ffff027224 */ /* 0x000fe200078e0008 */
[----:B------:R-:W-:-:S03]  /*0490*/  IABS R8, R11 ;  /* 0x0000000b00087213 */ /* 0x000fc60000000000 */
[----:B------:R-:W-:Y:S02]  /*04a0*/  IMAD R5, R2, R7, RZ ;  /* 0x0000000702057224 */ /* 0x000fe400078e02ff */
[----:B------:R-:W-:Y:S02]  /*04b0*/  IMAD.MOV.U32 R2, RZ, RZ, RZ ;  /* 0x000000ffff027224 */ /* 0x000fe400078e00ff */
[----:B------:R-:W-:Y:S02]  /*04c0*/  IMAD.MOV R0, RZ, RZ, -R8 ;  /* 0x000000ffff007224 */ /* 0x000fe400078e0a08 */
[----:B------:R-:W-:-:S06]  /*04d0*/  IMAD.HI.U32 R2, R3, R5, R2 ;  /* 0x0000000503027227 */ /* 0x000fcc00078e0002 */
[----:B------:R-:W-:-:S04]  /*04e0*/  IMAD.HI.U32 R2, R2, R9, RZ ;  /* 0x0000000902027227 */ /* 0x000fc800078e00ff */
[----:B------:R-:W-:Y:S01]  /*04f0*/  IMAD R0, R2, R0, R9 ;  /* 0x0000000002007224 */ /* 0x000fe200078e0209 */
[----:B------:R-:W-:-:S04]  /*0500*/  CS2R R8, SRZ ;  /* 0x0000000000087805 */ /* 0x000fc8000001ff00 */
[----:B------:R-:W-:-:S13]  /*0510*/  ISETP.GT.U32.AND P1, PT, R7, R0, PT ;  /* 0x000000000700720c */ /* 0x000fda0003f24070 */
[----:B------:R-:W-:Y:S02]  /*0520*/  @!P1 IMAD.IADD R0, R0, 0x1, -R7 ;  /* 0x0000000100009824 */ /* 0x000fe400078e0a07 */
[----:B------:R-:W-:Y:S01]  /*0530*/  @!P1 VIADD R2, R2, 0x1 ;  /* 0x0000000102029836 */ /* 0x000fe20000000000 */
[----:B------:R-:W-:Y:S02]  /*0540*/  ISETP.NE.AND P1, PT, R11, RZ, PT ;  /* 0x000000ff0b00720c */ /* 0x000fe40003f25270 */
[----:B------:R-:W-:Y:S02]  /*0550*/  ISETP.GE.U32.AND P0, PT, R0, R7, PT ;  /* 0x000000070000720c */ /* 0x000fe40003f06070 */
[----:B------:R-:W-:-:S04]  /*0560*/  LOP3.LUT R0, R4, R11, RZ, 0x3c, !PT ;  /* 0x0000000b04007212 */ /* 0x000fc800078e3cff */
[----:B------:R-:W-:-:S07]  /*0570*/  ISETP.GE.AND P2, PT, R0, RZ, PT ;  /* 0x000000ff0000720c */ /* 0x000fce0003f46270 */
[----:B------:R-:W-:Y:S01]  /*0580*/  @P0 VIADD R2, R2, 0x1 ;  /* 0x0000000102020836 */ /* 0x000fe20000000000 */
[----:B------:R-:W-:-:S05]  /*0590*/  ISETP.GE.AND P0, PT, R150, 0x40, PT ;  /* 0x000000409600780c */ /* 0x000fca0003f06270 */
[----:B------:R-:W-:Y:S01]  /*05a0*/  @!P2 IMAD.MOV R2, RZ, RZ, -R2 ;  /* 0x000000ffff02a224 */ /* 0x000fe200078e0a02 */
[----:B------:R-:W-:-:S05]  /*05b0*/  @!P1 LOP3.LUT R2, RZ, R11, RZ, 0x33, !PT ;  /* 0x0000000bff029212 */ /* 0x000fca00078e33ff */
[----:B------:R-:W-:Y:S02]  /*05c0*/  IMAD.MOV R0, RZ, RZ, -R2 ;  /* 0x000000ffff007224 */ /* 0x000fe400078e0a02 */
[----:B------:R-:W-:Y:S02]  /*05d0*/  IMAD.SHL.U32 R245, R2, 0x100, RZ ;  /* 0x0000010002f57824 */ /* 0x000fe400078e00ff */
[----:B------:R-:W-:Y:S01]  /*05e0*/  IMAD R0, R11, R0, R4 ;  /* 0x000000000b007224 */ /* 0x000fe200078e0204 */
[----:B------:R-:W-:Y:S02]  /*05f0*/  CS2R R10, SRZ ;  /* 0x00000000000a7805 */ /* 0x000fe4000001ff00 */
[----:B------:R-:W-:Y:S02]  /*0600*/  CS2R R4, SRZ ;  /* 0x0000000000047805 */ /* 0x000fe4000001ff00 */
[C---:B------:R-:W-:Y:S01]  /*0610*/  LOP3.LUT R89, R245.reuse, 0x4, R244, 0xfe, !PT ;  /* 0x00000004f5597812 */ /* 0x040fe200078efef4 */
[----:B------:R-:W-:Y:S01]  /*0620*/  IMAD.IADD R3, R6, 0x1, R0 ;  /* 0x0000000106037824 */ /* 0x000fe200078e0200 */
[----:B------:R-:W-:-:S02]  /*0630*/  LOP3.LUT R91, R245, 0x8, R244, 0xfe, !PT ;  /* 0x00000008f55b7812 */ /* 0x000fc400078efef4 */
[----:B------:R-:W-:Y:S02]  /*0640*/  CS2R R6, SRZ ;  /* 0x0000000000067805 */ /* 0x000fe4000001ff00 */
[C---:B------:R-:W-:Y:S01]  /*0650*/  LOP3.LUT R93, R245.reuse, 0xc, R244, 0xfe, !PT ;  /* 0x0000000cf55d7812 */ /* 0x040fe200078efef4 */
[----:B------:R0:W-:Y:S01]  /*0660*/  STL [R1+0x18], R89 ;  /* 0x0000185901007387 */ /* 0x0001e20000100800 */
[----:B------:R-:W-:Y:S01]  /*0670*/  LOP3.LUT R0, R245, R244, RZ, 0xfc, !PT ;  /* 0x000000f4f5007212 */ /* 0x000fe200078efcff */
[----:B------:R-:W-:Y:S01]  /*0680*/  IMAD R170, R3, 0x40, R148 ;  /* 0x0000004003aa7824 */ /* 0x000fe200078e0294 */
[C-C-:B------:R-:W-:Y:S01]  /*0690*/  LOP3.LUT R95, R245.reuse, 0x10, R244.reuse, 0xfe, !PT ;  /* 0x00000010f55f7812 */ /* 0x140fe200078efef4 */
[----:B------:R0:W-:Y:S01]  /*06a0*/  STL [R1+0x14], R91 ;  /* 0x0000145b01007387 */ /* 0x0001e20000100800 */
[C-C-:B------:R-:W-:Y:S02]  /*06b0*/  LOP3.LUT R97, R245.reuse, 0x14, R244.reuse, 0xfe, !PT ;  /* 0x00000014f5617812 */ /* 0x140fe400078efef4 */
[C-C-:B------:R-:W-:Y:S01]  /*06c0*/  LOP3.LUT R99, R245.reuse, 0x18, R244.reuse, 0xfe, !PT ;  /* 0x00000018f5637812 */ /* 0x140fe200078efef4 */
[----:B------:R0:W-:Y:S01]  /*06d0*/  STL [R1+0x10], R93 ;  /* 0x0000105d01007387 */ /* 0x0001e20000100800 */
[----:B------:R-:W-:-:S02]  /*06e0*/  LOP3.LUT R101, R245, 0x1c, R244, 0xfe, !PT ;  /* 0x0000001cf5657812 */ /* 0x000fc400078efef4 */
[C---:B------:R-:W-:Y:S01]  /*06f0*/  LOP3.LUT R103, R0.reuse, 0x40, RZ, 0xfc, !PT ;  /* 0x0000004000677812 */ /* 0x040fe200078efcff */
[----:B------:R0:W-:Y:S01]  /*0700*/  STL [R1+0xc], R95 ;  /* 0x00000c5f01007387 */ /* 0x0001e20000100800 */
[C---:B------:R-:W-:Y:S02]  /*0710*/  LOP3.LUT R105, R0.reuse, 0x44, RZ, 0xfc, !PT ;  /* 0x0000004400697812 */ /* 0x040fe400078efcff */
[C---:B------:R-:W-:Y:S01]  /*0720*/  LOP3.LUT R107, R0.reuse, 0x48, RZ, 0xfc, !PT ;  /* 0x00000048006b7812 */ /* 0x040fe200078efcff */
[----:B------:R0:W-:Y:S01]  /*0730*/  STL [R1+0x8], R97 ;  /* 0x0000086101007387 */ /* 0x0001e20000100800 */
[C---:B------:R-:W-:Y:S02]  /*0740*/  LOP3.LUT R109, R0.reuse, 0x4c, RZ, 0xfc, !PT ;  /* 0x0000004c006d7812 */ /* 0x040fe400078efcff */
[C---:B------:R-:W-:Y:S01]  /*0750*/  LOP3.LUT R111, R0.reuse, 0x50, RZ, 0xfc, !PT ;  /* 0x00000050006f7812 */ /* 0x040fe200078efcff */
[----:B------:R0:W-:Y:S01]  /*0760*/  STL [R1+0x4], R99 ;  /* 0x0000046301007387 */ /* 0x0001e20000100800 */
[----:B------:R-:W-:-:S02]  /*0770*/  LOP3.LUT R113, R0, 0x54, RZ, 0xfc, !PT ;  /* 0x0000005400717812 */ /* 0x000fc400078efcff */
[C---:B------:R-:W-:Y:S01]  /*0780*/  LOP3.LUT R115, R0.reuse, 0x58, RZ, 0xfc, !PT ;  /* 0x0000005800737812 */ /* 0x040fe200078efcff */
[----:B------:R0:W-:Y:S01]  /*0790*/  STL [R1], R101 ;  /* 0x0000006501007387 */ /* 0x0001e20000100800 */
        /* <DEDUP_REMOVED lines=61> */
[C-C-:B------:R-:W-:Y:S01]  /*0b70*/  LOP3.LUT R252, R245.reuse, 0x20, R244.reuse, 0xfe, !PT ;  /* 0x00000020f5fc7812 */ /* 0x140fe200078efef4 */
[----:B------:R0:W-:Y:S01]  /*0b80*/  STL [R1+0x8c], R139 ;  /* 0x00008c8b01007387 */ /* 0x0001e20000100800 */
[C-C-:B------:R-:W-:Y:S02]  /*0b90*/  LOP3.LUT R251, R245.reuse, 0x24, R244.reuse, 0xfe, !PT ;  /* 0x00000024f5fb7812 */ /* 0x140fe400078efef4 */
[C-C-:B------:R-:W-:Y:S01]  /*0ba0*/  LOP3.LUT R250, R245.reuse, 0x28, R244.reuse, 0xfe, !PT ;  /* 0x00000028f5fa7812 */ /* 0x140fe200078efef4 */
[----:B------:R0:W-:Y:S01]  /*0bb0*/  STL [R1+0x88], R140 ;  /* 0x0000888c01007387 */ /* 0x0001e20000100800 */
[C-C-:B------:R-:W-:Y:S02]  /*0bc0*/  LOP3.LUT R249, R245.reuse, 0x2c, R244.reuse, 0xfe, !PT ;  /* 0x0000002cf5f97812 */ /* 0x140fe400078efef4 */
[C-C-:B------:R-:W-:Y:S01]  /*0bd0*/  LOP3.LUT R248, R245.reuse, 0x30, R244.reuse, 0xfe, !PT ;  /* 0x00000030f5f87812 */ /* 0x140fe200078efef4 */
[----:B------:R0:W-:Y:S01]  /*0be0*/  STL [R1+0x84], R141 ;  /* 0x0000848d01007387 */ /* 0x0001e20000100800 */
[----:B------:R-:W-:-:S02]  /*0bf0*/  LOP3.LUT R247, R245, 0x34, R244, 0xfe, !PT ;  /* 0x00000034f5f77812 */ /* 0x000fc400078efef4 */
[C-C-:B------:R-:W-:Y:S01]  /*0c00*/  LOP3.LUT R246, R245.reuse, 0x38, R244.reuse, 0xfe, !PT ;  /* 0x00000038f5f67812 */ /* 0x140fe200078efef4 */
[----:B------:R0:W-:Y:S01]  /*0c10*/  STL [R1+0x80], R142 ;  /* 0x0000808e01007387 */ /* 0x0001e20000100800 */
[----:B------:R-:W-:-:S03]  /*0c20*/  LOP3.LUT R245, R245, 0x3c, R244, 0xfe, !PT ;  /* 0x0000003cf5f57812 */ /* 0x000fc600078efef4 */
[----:B------:R0:W-:Y:S04]  /*0c30*/  STL [R1+0x7c], R143 ;  /* 0x00007c8f01007387 */ /* 0x0001e80000100800 */
        /* <DEDUP_REMOVED lines=23> */
[----:B------:R0:W-:Y:S01]  /*0db0*/  STL [R1+0x1c], R170 ;  /* 0x00001caa01007387 */ /* 0x0001e20000100800 */
[----:B------:R-:W-:Y:S05]  /*0dc0*/  @!P0 BRA `(.L_x_0) ;  /* 0x0000007000548947 */ /* 0x000fea0003800000 */
[----:B------:R-:W-:Y:S01]  /*0dd0*/  IABS R3, R73 ;  /* 0x0000004900037213 */ /* 0x000fe20000000000 */
[----:B------:R-:W-:Y:S01]  /*0de0*/  ULDC UR4, c[0x0][0x234] ;  /* 0x00008d0000047ab9 */ /* 0x000fe20000000800 */
[----:B------:R-:W-:Y:S01]  /*0df0*/  IABS R2, R72 ;  /* 0x0000004800027213 */ /* 0x000fe20000000000 */
[----:B------:R-:W-:Y:S01]  /*0e00*/  ULDC.64 UR6, c[0x0][0x210] ;  /* 0x0000840000067ab9 */ /* 0x000fe20000000a00 */
[----:B------:R-:W1:Y:S01]  /*0e10*/  I2F.RP R8, R3 ;  /* 0x0000000300087306 */ /* 0x000e620000209400 */
[----:B------:R-:W-:Y:S01]  /*0e20*/  IABS R12, R167 ;  /* 0x000000a7000c7213 */ /* 0x000fe20000000000 */
[----:B------:R-:W2:Y:S01]  /*0e30*/  LDC R67, c[0x0][0x238] ;  /* 0x00008e00ff437b82 */ /* 0x000ea20000000800 */
[----:B------:R-:W-:Y:S01]  /*0e40*/  IABS R14, R166 ;  /* 0x000000a6000e7213 */ /* 0x000fe20000000000 */
[----:B------:R-:W-:Y:S01]  /*0e50*/  UIADD3 UR5, UR12, 0x8000, URZ ;  /* 0x000080000c057890 */ /* 0x000fe2000fffe03f */
[----:B------:R-:W-:Y:S01]  /*0e60*/  IABS R16, R164 ;  /* 0x000000a400107213 */ /* 0x000fe20000000000 */
[----:B------:R-:W-:Y:S01]  /*0e70*/  ULDC UR24, c[0x0][0x230] ;  /* 0x00008c0000187ab9 */ /* 0x000fe20000000800 */
[----:B------:R-:W-:Y:S01]  /*0e80*/  IABS R18, R163 ;  /* 0x000000a300127213 */ /* 0x000fe20000000000 */
[----:B------:R-:W3:Y:S01]  /*0e90*/  I2F.RP R9, R2 ;  /* 0x0000000200097306 */ /* 0x000ee20000209400 */
[----:B------:R-:W-:Y:S01]  /*0ea0*/  IABS R20, R162 ;  /* 0x000000a200147213 */ /* 0x000fe20000000000 */
[----:B------:R-:W-:Y:S01]  /*0eb0*/  USHF.R.U32.HI UR5, URZ, 0x4, UR5 ;  /* 0x000000043f057899 */ /* 0x000fe20008011605 */
[----:B------:R-:W-:-:S02]  /*0ec0*/  IABS R22, R161 ;  /* 0x000000a100167213 */ /* 0x000fc40000000000 */
[----:B------:R-:W-:Y:S01]  /*0ed0*/  IABS R24, R160 ;  /* 0x000000a000187213 */ /* 0x000fe20000000000 */
[----:B------:R-:W-:Y:S01]  /*0ee0*/  USGXT.U32 UR13, UR5, 0xe ;  /* 0x0000000e050d789a */ /* 0x000fe20008000000 */
[----:B------:R-:W-:Y:S01]  /*0ef0*/  IABS R26, R159 ;  /* 0x0000009f001a7213 */ /* 0x000fe20000000000 */
[----:B-1----:R-:W1:Y:S01]  /*0f00*/  MUFU.RCP R8, R8 ;  /* 0x0000000800087308 */ /* 0x002e620000001000 */
[----:B------:R-:W-:Y:S01]  /*0f10*/  IABS R28, R158 ;  /* 0x0000009e001c7213 */ /* 0x000fe20000000000 */
[----:B------:R-:W-:Y:S01]  /*0f20*/  UIADD3 UR8, UP0, UR13, 0x80, URZ ;  /* 0x000000800d087890 */ /* 0x000fe2000ff1e03f */
[----:B------:R-:W-:Y:S02]  /*0f30*/  IABS R30, R157 ;  /* 0x0000009d001e7213 */ /* 0x000fe40000000000 */
[----:B------:R-:W-:Y:S02]  /*0f40*/  IABS R32, R156 ;  /* 0x0000009c00207213 */ /* 0x000fe40000000000 */
[----:B------:R-:W-:Y:S01]  /*0f50*/  IABS R34, R155 ;  /* 0x0000009b00227213 */ /* 0x000fe20000000000 */
[----:B---3--:R-:W3:Y:S01]  /*0f60*/  MUFU.RCP R9, R9 ;  /* 0x0000000900097308 */ /* 0x008ee20000001000 */
[----:B------:R-:W-:-:S02]  /*0f70*/  IABS R36, R154 ;  /* 0x0000009a00247213 */ /* 0x000fc40000000000 */
[----:B------:R-:W-:Y:S02]  /*0f80*/  IABS R38, R153 ;  /* 0x0000009900267213 */ /* 0x000fe40000000000 */
[----:B------:R-:W-:Y:S02]  /*0f90*/  IABS R40, R152 ;  /* 0x0000009800287213 */ /* 0x000fe40000000000 */
[----:B------:R-:W-:Y:S01]  /*0fa0*/  IABS R42, R151 ;  /* 0x00000097002a7213 */ /* 0x000fe20000000000 */
[----:B-1----:R-:W-:Y:S01]  /*0fb0*/  VIADD R4, R8, 0xffffffe ;  /* 0x0ffffffe08047836 */ /* 0x002fe20000000000 */
[----:B------:R-:W-:Y:S02]  /*0fc0*/  IABS R44, R149 ;  /* 0x00000095002c7213 */ /* 0x000fe40000000000 */
[----:B------:R-:W-:Y:S01]  /*0fd0*/  IABS R46, R147 ;  /* 0x00000093002e7213 */ /* 0x000fe20000000000 */
[----:B------:R1:W4:Y:S01]  /*0fe0*/  F2I.FTZ.U32.TRUNC.NTZ R5, R4 ;  /* 0x0000000400057305 */ /* 0x000322000021f000 */
[----:B------:R-:W-:-:S02]  /*0ff0*/  IABS R48, R146 ;  /* 0x0000009200307213 */ /* 0x000fc40000000000 */
[----:B------:R-:W-:Y:S01]  /*1000*/  IABS R50, R145 ;  /* 0x0000009100327213 */ /* 0x000fe20000000000 */
[----:B---3--:R-:W-:Y:S01]  /*1010*/  VIADD R6, R9, 0xffffffe ;  /* 0x0ffffffe09067836 */ /* 0x008fe20000000000 */
[----:B------:R-:W-:Y:S02]  /*1020*/  IABS R52, R144 ;  /* 0x0000009000347213 */ /* 0x000fe40000000000 */
[----:B------:R-:W-:Y:S01]  /*1030*/  IABS R54, R143 ;  /* 0x0000008f00367213 */ /* 0x000fe20000000000 */
[----:B------:R3:W5:Y:S01]  /*1040*/  F2I.FTZ.U32.TRUNC.NTZ R7, R6 ;  /* 0x0000000600077305 */ /* 0x000762000021f000 */
[----:B-1----:R-:W-:Y:S01]  /*1050*/  IMAD.MOV.U32 R4, RZ, RZ, RZ ;  /* 0x000000ffff047224 */ /* 0x002fe200078e00ff */
[----:B------:R-:W-:Y:S02]  /*1060*/  IABS R56, R142 ;  /* 0x0000008e00387213 */ /* 0x000fe40000000000 */
[----:B------:R-:W-:Y:S02]  /*1070*/  IABS R58, R141 ;  /* 0x0000008d003a7213 */ /* 0x000fe40000000000 */
[----:B------:R-:W-:Y:S01]  /*1080*/  IABS R60, R140 ;  /* 0x0000008c003c7213 */ /* 0x000fe20000000000 */
[----:B----4-:R-:W-:Y:S01]  /*1090*/  IMAD.MOV R10, RZ, RZ, -R5 ;  /* 0x000000ffff0a7224 */ /* 0x010fe200078e0a05 */
[----:B------:R-:W-:Y:S01]  /*10a0*/  IABS R62, R139 ;  /* 0x0000008b003e7213 */ /* 0x000fe20000000000 */
[----:B---3--:R-:W-:Y:S01]  /*10b0*/  IMAD.MOV.U32 R6, RZ, RZ, RZ ;  /* 0x000000ffff067224 */ /* 0x008fe200078e00ff */
[----:B------:R-:W-:Y:S01]  /*10c0*/  IABS R64, R138 ;  /* 0x0000008a00407213 */ /* 0x000fe20000000000 */
[----:B------:R-:W-:Y:S01]  /*10d0*/  IMAD R11, R10, R3, RZ ;  /* 0x000000030a0b7224 */ /* 0x000fe200078e02ff */
[----:B------:R-:W-:-:S02]  /*10e0*/  IABS R10, R168 ;  /* 0x000000a8000a7213 */ /* 0x000fc40000000000 */
[----:B------:R-:W-:Y:S01]  /*10f0*/  IABS R66, R137 ;  /* 0x0000008900427213 */ /* 0x000fe20000000000 */
[----:B------:R-:W-:Y:S01]  /*1100*/  IMAD.HI.U32 R5, R5, R11, R4 ;  /* 0x0000000b05057227 */ /* 0x000fe200078e0004 */
[----:B------:R-:W-:Y:S02]  /*1110*/  IABS R68, R136 ;  /* 0x0000008800447213 */ /* 0x000fe40000000000 */
[----:B------:R-:W-:Y:S01]  /*1120*/  IABS R70, R135 ;  /* 0x0000008700467213 */ /* 0x000fe20000000000 */
[----:B-----5:R-:W-:Y:S01]  /*1130*/  IMAD.MOV R9, RZ, RZ, -R7 ;  /* 0x000000ffff097224 */ /* 0x020fe200078e0a07 */
[----:B------:R-:W-:Y:S01]  /*1140*/  IABS R74, R133 ;  /* 0x00000085004a7213 */ /* 0x000fe20000000000 */
[----:B------:R-:W-:Y:S01]  /*1150*/  IMAD.HI.U32 R8, R5, R12, RZ ;  /* 0x0000000c05087227 */ /* 0x000fe200078e00ff */
[----:B------:R-:W-:Y:S02]  /*1160*/  IABS R76, R131 ;  /* 0x00000083004c7213 */ /* 0x000fe40000000000 */
[----:B------:R-:W-:Y:S01]  /*1170*/  IABS R78, R129 ;  /* 0x00000081004e7213 */ /* 0x000fe20000000000 */
[----:B------:R-:W-:Y:S01]  /*1180*/  IMAD R9, R9, R2, RZ ;  /* 0x0000000209097224 */ /* 0x000fe200078e02ff */
[----:B------:R-:W-:Y:S01]  /*1190*/  IABS R80, R127 ;  /* 0x0000007f00507213 */ /* 0x000fe20000000000 */
[----:B------:R-:W-:Y:S01]  /*11a0*/  IMAD.HI.U32 R4, R5, R10, RZ ;  /* 0x0000000a05047227 */ /* 0x000fe200078e00ff */
[----:B------:R-:W-:-:S02]  /*11b0*/  IABS R82, R125 ;  /* 0x0000007d00527213 */ /* 0x000fc40000000000 */
[----:B------:R-:W-:Y:S01]  /*11c0*/  IABS R84, R123 ;  /* 0x0000007b00547213 */ /* 0x000fe20000000000 */
[----:B------:R-:W-:Y:S01]  /*11d0*/  IMAD.HI.U32 R6, R7, R9, R6 ;  /* 0x0000000907067227 */ /* 0x000fe200078e0006 */
[----:B------:R-:W-:Y:S02]  /*11e0*/  IABS R9, R165 ;  /* 0x000000a500097213 */ /* 0x000fe40000000000 */
[----:B------:R-:W-:Y:S01]  /*11f0*/  IABS R86, R121 ;  /* 0x0000007900567213 */ /* 0x000fe20000000000 */
[----:B------:R-:W-:Y:S01]  /*1200*/  IMAD.HI.U32 R7, R5, R14, RZ ;  /* 0x0000000e05077227 */ /* 0x000fe200078e00ff */
[----:B------:R-:W-:Y:S02]  /*1210*/  IABS R88, R119 ;  /* 0x0000007700587213 */ /* 0x000fe40000000000 */
[----:B------:R-:W-:Y:S01]  /*1220*/  IABS R90, R117 ;  /* 0x00000075005a7213 */ /* 0x000fe20000000000 */
[----:B------:R-:W-:Y:S01]  /*1230*/  IMAD.MOV R8, RZ, RZ, -R8 ;  /* 0x000000ffff087224 */ /* 0x000fe200078e0a08 */
[----:B------:R-:W-:Y:S01]  /*1240*/  IABS R92, R115 ;  /* 0x00000073005c7213 */ /* 0x000fe20000000000 */
[----:B------:R-:W-:Y:S01]  /*1250*/  IMAD.MOV R4, RZ, RZ, -R4 ;  /* 0x000000ffff047224 */ /* 0x000fe200078e0a04 */
[----:B------:R-:W-:Y:S01]  /*1260*/  IABS R94, R113 ;  /* 0x00000071005e7213 */ /* 0x000fe20000000000 */
[----:B------:R-:W-:Y:S01]  /*1270*/  IMAD.MOV R7, RZ, RZ, -R7 ;  /* 0x000000ffff077224 */ /* 0x000fe200078e0a07 */
[----:B------:R-:W-:Y:S01]  /*1280*/  IABS R96, R111 ;  /* 0x0000006f00607213 */ /* 0x000fe20000000000 */
[----:B------:R-:W-:Y:S01]  /*1290*/  IMAD R8, R3, R8, R12 ;  /* 0x0000000803087224 */ /* 0x000fe200078e020c */
[----:B------:R-:W-:Y:S01]  /*12a0*/  IABS R98, R109 ;  /* 0x0000006d00627213 */ /* 0x000fe20000000000 */
[----:B------:R-:W-:Y:S01]  /*12b0*/  IMAD.MOV.U32 R12, RZ, RZ, R9 ;  /* 0x000000ffff0c7224 */ /* 0x000fe200078e0009 */
[----:B------:R-:W-:Y:S01]  /*12c0*/  IABS R100, R107 ;  /* 0x0000006b00647213 */ /* 0x000fe20000000000 */
[----:B------:R-:W-:Y:S01]  /*12d0*/  IMAD.HI.U32 R9, R5, R16, RZ ;  /* 0x0000001005097227 */ /* 0x000fe200078e00ff */
[----:B------:R-:W-:-:S02]  /*12e0*/  IABS R102, R105 ;  /* 0x0000006900667213 */ /* 0x000fc40000000000 */
[----:B------:R-:W-:Y:S01]  /*12f0*/  IABS R104, R103 ;  /* 0x0000006700687213 */ /* 0x000fe20000000000 */
[C---:B------:R-:W-:Y:S01]  /*1300*/  IMAD R4, R3.reuse, R4, R10 ;  /* 0x0000000403047224 */ /* 0x040fe200078e020a */
[----:B------:R-:W-:Y:S01]  /*1310*/  IABS R106, R245 ;  /* 0x000000f5006a7213 */ /* 0x000fe20000000000 */
[----:B------:R-:W-:Y:S01]  /*1320*/  IMAD R10, R3, R7, R14 ;  /* 0x00000007030a7224 */ /* 0x000fe200078e020e */
[----:B------:R-:W-:Y:S01]  /*1330*/  IABS R108, R246 ;  /* 0x000000f6006c7213 */ /* 0x000fe20000000000 */
[C---:B------:R-:W-:Y:S01]  /*1340*/  IMAD.HI.U32 R7, R5.reuse, R12, RZ ;  /* 0x0000000c05077227 */ /* 0x040fe200078e00ff */
[----:B------:R-:W-:Y:S02]  /*1350*/  IABS R110, R247 ;  /* 0x000000f7006e7213 */ /* 0x000fe40000000000 */
[----:B------:R-:W-:Y:S01]  /*1360*/  IABS R112, R248 ;  /* 0x000000f800707213 */ /* 0x000fe20000000000 */
[----:B------:R-:W-:Y:S01]  /*1370*/  IMAD.MOV R9, RZ, RZ, -R9 ;  /* 0x000000ffff097224 */ /* 0x000fe200078e0a09 */
[----:B------:R-:W-:Y:S01]  /*1380*/  IABS R114, R249 ;  /* 0x000000f900727213 */ /* 0x000fe20000000000 */
[----:B------:R-:W-:Y:S01]  /*1390*/  IMAD.HI.U32 R11, R5, R18, RZ ;  /* 0x00000012050b7227 */ /* 0x000fe200078e00ff */
[----:B------:R-:W-:-:S02]  /*13a0*/  IABS R116, R250 ;  /* 0x000000fa00747213 */ /* 0x000fc40000000000 */
[----:B------:R-:W-:Y:S01]  /*13b0*/  IABS R118, R251 ;  /* 0x000000fb00767213 */ /* 0x000fe20000000000 */
[----:B------:R-:W-:Y:S01]  /*13c0*/  IMAD.MOV R13, RZ, RZ, -R7 ;  /* 0x000000ffff0d7224 */ /* 0x000fe200078e0a07 */
[----:B------:R-:W-:Y:S01]  /*13d0*/  IABS R120, R252 ;  /* 0x000000fc00787213 */ /* 0x000fe20000000000 */
[----:B------:R-:W-:Y:S01]  /*13e0*/  IMAD.HI.U32 R7, R5, R20, RZ ;  /* 0x0000001405077227 */ /* 0x000fe200078e00ff */
[----:B------:R-:W-:Y:S02]  /*13f0*/  IABS R122, R101 ;  /* 0x00000065007a7213 */ /* 0x000fe40000000000 */
[----:B------:R-:W-:Y:S01]  /*1400*/  IABS R124, R99 ;  /* 0x00000063007c7213 */ /* 0x000fe20000000000 */
[----:B------:R-:W-:Y:S01]  /*1410*/  IMAD R14, R3, R9, R16 ;  /* 0x00000009030e7224 */ /* 0x000fe200078e0210 */
[----:B------:R-:W-:Y:S01]  /*1420*/  IABS R134, R0 ;  /* 0x0000000000867213 */ /* 0x000fe20000000000 */
[----:B------:R-:W-:Y:S01]  /*1430*/  IMAD.HI.U32 R9, R5, R22, RZ ;  /* 0x0000001605097227 */ /* 0x000fe200078e00ff */
[----:B------:R-:W-:-:S02]  /*1440*/  ISETP.GT.U32.AND P2, PT, R3, R8, PT ;  /* 0x000000080300720c */ /* 0x000fc40003f44070 */
[C---:B------:R-:W-:Y:S01]  /*1450*/  ISETP.GT.U32.AND P4, PT, R3.reuse, R4, PT ;  /* 0x000000040300720c */ /* 0x040fe20003f84070 */
[----:B------:R-:W-:Y:S01]  /*1460*/  IMAD.MOV R11, RZ, RZ, -R11 ;  /* 0x000000ffff0b7224 */ /* 0x000fe200078e0a0b */
[C---:B------:R-:W-:Y:S01]  /*1470*/  ISETP.GT.U32.AND P1, PT, R3.reuse, R10, PT ;  /* 0x0000000a0300720c */ /* 0x040fe20003f24070 */
[----:B------:R-:W-:Y:S01]  /*1480*/  IMAD.MOV R7, RZ, RZ, -R7 ;  /* 0x000000ffff077224 */ /* 0x000fe200078e0a07 */
[C---:B------:R-:W-:Y:S01]  /*1490*/  ISETP.GT.U32.AND P5, PT, R3.reuse, R14, PT ;  /* 0x0000000e0300720c */ /* 0x040fe20003fa4070 */
[----:B------:R-:W-:Y:S01]  /*14a0*/  IMAD.MOV R9, RZ, RZ, -R9 ;  /* 0x000000ffff097224 */ /* 0x000fe200078e0a09 */
[----:B------:R-:W-:Y:S01]  /*14b0*/  IABS R126, R97 ;  /* 0x00000061007e7213 */ /* 0x000fe20000000000 */
[C---:B------:R-:W-:Y:S01]  /*14c0*/  IMAD R16, R3.reuse, R11, R18 ;  /* 0x0000000b03107224 */ /* 0x040fe200078e0212 */
[----:B------:R-:W-:Y:S01]  /*14d0*/  IABS R128, R95 ;  /* 0x0000005f00807213 */ /* 0x000fe20000000000 */
[C---:B------:R-:W-:Y:S01]  /*14e0*/  IMAD R18, R3.reuse, R7, R20 ;  /* 0x0000000703127224 */ /* 0x040fe200078e0214 */
[----:B------:R-:W-:Y:S01]  /*14f0*/  IABS R130, R93 ;  /* 0x0000005d00827213 */ /* 0x000fe20000000000 */
[C---:B------:R-:W-:Y:S01]  /*1500*/  IMAD R20, R3.reuse, R9, R22 ;  /* 0x0000000903147224 */ /* 0x040fe200078e0216 */
[----:B------:R-:W-:Y:S01]  /*1510*/  ISETP.GT.U32.AND P3, PT, R3, R16, PT ;  /* 0x000000100300720c */ /* 0x000fe20003f64070 */
[----:B------:R-:W-:Y:S01]  /*1520*/  IMAD.HI.U32 R7, R5, R24, RZ ;  /* 0x0000001805077227 */ /* 0x000fe200078e00ff */
[----:B------:R-:W-:-:S02]  /*1530*/  IABS R132, R91 ;  /* 0x0000005b00847213 */ /* 0x000fc40000000000 */
[C---:B------:R-:W-:Y:S01]  /*1540*/  LOP3.LUT R243, R244.reuse, 0x3c, RZ, 0xfc, !PT ;  /* 0x0000003cf4f37812 */ /* 0x040fe200078efcff */
[C---:B------:R-:W-:Y:S01]  /*1550*/  IMAD.HI.U32 R9, R5.reuse, R26, RZ ;  /* 0x0000001a05097227 */ /* 0x040fe200078e00ff */
[C---:B------:R-:W-:Y:S02]  /*1560*/  LOP3.LUT R242, R244.reuse, 0x38, RZ, 0xfc, !PT ;  /* 0x00000038f4f27812 */ /* 0x040fe400078efcff */
[C---:B------:R-:W-:Y:S01]  /*1570*/  LOP3.LUT R241, R244.reuse, 0x34, RZ, 0xfc, !PT ;  /* 0x00000034f4f17812 */ /* 0x040fe200078efcff */
[----:B------:R-:W-:Y:S01]  /*1580*/  IMAD.MOV R22, RZ, RZ, -R7 ;  /* 0x000000ffff167224 */ /* 0x000fe200078e0a07 */
[C---:B------:R-:W-:Y:S01]  /*1590*/  LOP3.LUT R240, R244.reuse, 0x30, RZ, 0xfc, !PT ;  /* 0x00000030f4f07812 */ /* 0x040fe200078efcff */
[----:B------:R-:W-:Y:S01]  /*15a0*/  IMAD.MOV R9, RZ, RZ, -R9 ;  /* 0x000000ffff097224 */ /* 0x000fe200078e0a09 */
[C---:B------:R-:W-:Y:S01]  /*15b0*/  LOP3.LUT R239, R244.reuse, 0x2c, RZ, 0xfc, !PT ;  /* 0x0000002cf4ef7812 */ /* 0x040fe200078efcff */
[----:B------:R-:W-:Y:S01]  /*15c0*/  IMAD.HI.U32 R11, R5, R28, RZ ;  /* 0x0000001c050b7227 */ /* 0x000fe200078e00ff */
[----:B------:R-:W-:-:S02]  /*15d0*/  LOP3.LUT R238, R244, 0x28, RZ, 0xfc, !PT ;  /* 0x00000028f4ee7812 */ /* 0x000fc400078efcff */
[C---:B------:R-:W-:Y:S01]  /*15e0*/  LOP3.LUT R237, R244.reuse, 0x24, RZ, 0xfc, !PT ;  /* 0x00000024f4ed7812 */ /* 0x040fe200078efcff */
[----:B------:R-:W-:Y:S01]  /*15f0*/  IMAD R22, R3, R22, R24 ;  /* 0x0000001603167224 */ /* 0x000fe200078e0218 */
[C---:B------:R-:W-:Y:S01]  /*1600*/  LOP3.LUT R236, R244.reuse, 0x20, RZ, 0xfc, !PT ;  /* 0x00000020f4ec7812 */ /* 0x040fe200078efcff */
[----:B------:R-:W-:Y:S01]  /*1610*/  IMAD.HI.U32 R7, R5, R30, RZ ;  /* 0x0000001e05077227 */ /* 0x000fe200078e00ff */
[C---:B------:R-:W-:Y:S02]  /*1620*/  LOP3.LUT R235, R244.reuse, 0x1c, RZ, 0xfc, !PT ;  /* 0x0000001cf4eb7812 */ /* 0x040fe400078efcff */
[C---:B------:R-:W-:Y:S01]  /*1630*/  LOP3.LUT R234, R244.reuse, 0x18, RZ, 0xfc, !PT ;  /* 0x00000018f4ea7812 */ /* 0x040fe200078efcff */
[----:B------:R-:W-:Y:S01]  /*1640*/  IMAD R24, R3, R9, R26 ;  /* 0x0000000903187224 */ /* 0x000fe200078e021a */
[C---:B------:R-:W-:Y:S01]  /*1650*/  LOP3.LUT R233, R244.reuse, 0x14, RZ, 0xfc, !PT ;  /* 0x00000014f4e97812 */ /* 0x040fe200078efcff */
[----:B------:R-:W-:Y:S01]  /*1660*/  IMAD.HI.U32 R9, R5, R32, RZ ;  /* 0x0000002005097227 */ /* 0x000fe200078e00ff */
[----:B------:R-:W-:-:S02]  /*1670*/  LOP3.LUT R228, R244, 0x10, RZ, 0xfc, !PT ;  /* 0x00000010f4e47812 */ /* 0x000fc400078efcff */
[C---:B------:R-:W-:Y:S01]  /*1680*/  LOP3.LUT R227, R244.reuse, 0xc, RZ, 0xfc, !PT ;  /* 0x0000000cf4e37812 */ /* 0x040fe200078efcff */
[----:B------:R-:W-:Y:S01]  /*1690*/  IMAD.MOV R11, RZ, RZ, -R11 ;  /* 0x000000ffff0b7224 */ /* 0x000fe200078e0a0b */
[C---:B------:R-:W-:Y:S01]  /*16a0*/  LOP3.LUT R226, R244.reuse, 0x8, RZ, 0xfc, !PT ;  /* 0x00000008f4e27812 */ /* 0x040fe200078efcff */
[----:B------:R-:W-:Y:S01]  /*16b0*/  IMAD.MOV R7, RZ, RZ, -R7 ;  /* 0x000000ffff077224 */ /* 0x000fe200078e0a07 */
[----:B------:R-:W-:Y:S01]  /*16c0*/  LOP3.LUT R225, R244, 0x4, RZ, 0xfc, !PT ;  /* 0x00000004f4e17812 */ /* 0x000fe200078efcff */
[----:B------:R-:W-:Y:S02]  /*16d0*/  IMAD.MOV R9, RZ, RZ, -R9 ;  /* 0x000000ffff097224 */ /* 0x000fe400078e0a09 */
[C---:B------:R-:W-:Y:S02]  /*16e0*/  IMAD R26, R3.reuse, R11, R28 ;  /* 0x0000000b031a7224 */ /* 0x040fe400078e021c */
[C---:B------:R-:W-:Y:S02]  /*16f0*/  IMAD R28, R3.reuse, R7, R30 ;  /* 0x00000007031c7224 */ /* 0x040fe400078e021e */
[----:B------:R-:W-:-:S02]  /*1700*/  IMAD R30, R3, R9, R32 ;  /* 0x00000009031e7224 */ /* 0x000fc400078e0220 */
[----:B------:R-:W-:-:S04]  /*1710*/  IMAD.HI.U32 R7, R5, R34, RZ ;  /* 0x0000002205077227 */ /* 0x000fc800078e00ff */
[----:B------:R-:W-:-:S04]  /*1720*/  IMAD.HI.U32 R9, R5, R36, RZ ;  /* 0x0000002405097227 */ /* 0x000fc800078e00ff */
[----:B------:R-:W-:Y:S02]  /*1730*/  IMAD.MOV R32, RZ, RZ, -R7 ;  /* 0x000000ffff207224 */ /* 0x000fe400078e0a07 */
[----:B------:R-:W-:Y:S02]  /*1740*/  IMAD.MOV R9, RZ, RZ, -R9 ;  /* 0x000000ffff097224 */ /* 0x000fe400078e0a09 */
[----:B------:R-:W-:-:S04]  /*1750*/  IMAD.HI.U32 R11, R5, R38, RZ ;  /* 0x00000026050b7227 */ /* 0x000fc800078e00ff */
[----:B------:R-:W-:Y:S02]  /*1760*/  IMAD R32, R3, R32, R34 ;  /* 0x0000002003207224 */ /* 0x000fe400078e0222 */
[----:B------:R-:W-:-:S04]  /*1770*/  IMAD.HI.U32 R7, R5, R40, RZ ;  /* 0x0000002805077227 */ /* 0x000fc800078e00ff */
[----:B------:R-:W-:Y:S02]  /*1780*/  IMAD R34, R3, R9, R36 ;  /* 0x0000000903227224 */ /* 0x000fe400078e0224 */
[----:B------:R-:W-:-:S04]  /*1790*/  IMAD.HI.U32 R9, R5, R42, RZ ;  /* 0x0000002a05097227 */ /* 0x000fc800078e00ff */
[----:B------:R-:W-:Y:S02]  /*17a0*/  IMAD.MOV R11, RZ, RZ, -R11 ;  /* 0x000000ffff0b7224 */ /* 0x000fe400078e0a0b */
[----:B------:R-:W-:Y:S02]  /*17b0*/  IMAD.MOV R7, RZ, RZ, -R7 ;  /* 0x000000ffff077224 */ /* 0x000fe400078e0a07 */
        /* <DEDUP_REMOVED lines=125> */
[----:B------:R-:W-:Y:S02]  /*1f90*/  IMAD.MOV R11, RZ, RZ, -R9 ;  /* 0x000000ffff0b7224 */ /* 0x000fe400078e0a09 */
[C---:B------:R-:W-:Y:S02]  /*1fa0*/  IMAD R12, R3.reuse, R13, R12 ;  /* 0x0000000d030c7224 */ /* 0x040fe400078e020c */
[C---:B------:R-:W-:Y:S02]  /*1fb0*/  IMAD R134, R3.reuse, R11, R134 ;  /* 0x0000000b03867224 */ /* 0x040fe400078e0286 */
[--C-:B------:R-:W-:Y:S01]  /*1fc0*/  @!P2 IMAD.IADD R8, R8, 0x1, -R3.reuse ;  /* 0x000000010808a824 */ /* 0x100fe200078e0a03 */
[C---:B------:R-:W-:Y:S01]  /*1fd0*/  ISETP.GT.U32.AND P6, PT, R3.reuse, R12, PT ;  /* 0x0000000c0300720c */ /* 0x040fe20003fc4070 */
[--C-:B------:R-:W-:Y:S01]  /*1fe0*/  @!P4 IMAD.IADD R4, R4, 0x1, -R3.reuse ;  /* 0x000000010404c824 */ /* 0x100fe200078e0a03 */
[C---:B------:R-:W-:Y:S01]  /*1ff0*/  ISETP.GT.U32.AND P0, PT, R3.reuse, R134, PT ;  /* 0x000000860300720c */ /* 0x040fe20003f04070 */
[--C-:B------:R-:W-:Y:S01]  /*2000*/  @!P1 IMAD.IADD R10, R10, 0x1, -R3.reuse ;  /* 0x000000010a0a9824 */ /* 0x100fe200078e0a03 */
[C---:B------:R-:W-:Y:S01]  /*2010*/  ISETP.GT.U32.AND P2, PT, R3.reuse, R22, PT ;  /* 0x000000160300720c */ /* 0x040fe20003f44070 */
[--C-:B------:R-:W-:Y:S01]  /*2020*/  @!P5 IMAD.IADD R14, R14, 0x1, -R3.reuse ;  /* 0x000000010e0ed824 */ /* 0x100fe200078e0a03 */
[C---:B------:R-:W-:Y:S01]  /*2030*/  ISETP.GT.U32.AND P4, PT, R3.reuse, R20, PT ;  /* 0x000000140300720c */ /* 0x040fe20003f84070 */
[----:B------:R-:W-:Y:S01]  /*2040*/  @!P3 IMAD.IADD R16, R16, 0x1, -R3 ;  /* 0x000000011010b824 */ /* 0x000fe200078e0a03 */
[----:B------:R-:W-:Y:S01]  /*2050*/  ISETP.GT.U32.AND P1, PT, R3, R24, PT ;  /* 0x000000180300720c */ /* 0x000fe20003f24070 */
[----:B------:R-:W-:Y:S01]  /*2060*/  IMAD.HI.U32 R7, R5, R126, RZ ;  /* 0x0000007e05077227 */ /* 0x000fe200078e00ff */
[----:B------:R-:W-:-:S03]  /*2070*/  ISETP.GT.U32.AND P3, PT, R3, R4, PT ;  /* 0x000000040300720c */ /* 0x000fc60003f64070 */
        /* <DEDUP_REMOVED lines=12> */
[----:B------:R-:W-:-:S04]  /*2140*/  IMAD.HI.U32 R9, R5, R128, RZ ;  /* 0x0000008005097227 */ /* 0x000fc800078e00ff */
        /* <DEDUP_REMOVED lines=12> */
[----:B------:R-:W-:-:S02]  /*2210*/  IMAD.MOV R124, RZ, RZ, -R7 ;  /* 0x000000ffff7c7224 */ /* 0x000fc400078e0a07 */
        /* <DEDUP_REMOVED lines=31> */
[----:B------:R-:W-:Y:S01]  /*2410*/  ISETP.GT.U32.AND P6, PT, R3, R28, PT ;  /* 0x0000001c0300720c */ /* 0x000fe20003fc4070 */
[----:B------:R-:W-:-:S02]  /*2420*/  @!P2 IMAD.IADD R52, R52, 0x1, -R3 ;  /* 0x000000013434a824 */ /* 0x000fc400078e0a03 */
        /* <DEDUP_REMOVED lines=11> */
[C---:B------:R-:W-:Y:S01]  /*24e0*/  ISETP.GT.U32.AND P1, PT, R3.reuse, R42, PT ;  /* 0x0000002a0300720c */ /* 0x040fe20003f24070 */
[----:B------:R-:W-:Y:S01]  /*24f0*/  IMAD.MOV R11, RZ, RZ, -R9 ;  /* 0x000000ffff0b7224 */ /* 0x000fe200078e0a09 */
        /* <DEDUP_REMOVED lines=119> */
[C---:B------:R-:W-:Y:S02]  /*2c70*/  IMAD R124, R3.reuse, R124, R126 ;  /* 0x0000007c037c7224 */ /* 0x040fe400078e027e */
[----:B------:R-:W-:-:S02]  /*2c80*/  IMAD R126, R3, R11, R128 ;  /* 0x0000000b037e7224 */ /* 0x000fc400078e0280 */
[--C-:B------:R-:W-:Y:S01]  /*2c90*/  @!P6 IMAD.IADD R90, R90, 0x1, -R3.reuse ;  /* 0x000000015a5ae824 */ /* 0x100fe200078e0a03 */
[C---:B------:R-:W-:Y:S01]  /*2ca0*/  ISETP.GT.U32.AND P6, PT, R3.reuse, R106, PT ;  /* 0x0000006a0300720c */ /* 0x040fe20003fc4070 */
[C---:B------:R-:W-:Y:S01]  /*2cb0*/  IMAD R128, R3.reuse, R7, R130 ;  /* 0x0000000703807224 */ /* 0x040fe200078e0282 */
[----:B------:R-:W-:Y:S01]  /*2cc0*/  IABS R7, R89 ;  /* 0x0000005900077213 */ /* 0x000fe20000000000 */
[----:B------:R-:W-:Y:S01]  /*2cd0*/  @!P1 IMAD.IADD R100, R100, 0x1, -R3 ;  /* 0x0000000164649824 */ /* 0x000fe200078e0a03 */
[C---:B------:R-:W-:Y:S01]  /*2ce0*/  ISETP.GT.U32.AND P1, PT, R3.reuse, R114, PT ;  /* 0x000000720300720c */ /* 0x040fe20003f24070 */
[----:B------:R-:W-:Y:S02]  /*2cf0*/  IMAD.MOV R9, RZ, RZ, -R9 ;  /* 0x000000ffff097224 */ /* 0x000fe400078e0a09 */
[----:B------:R-:W-:Y:S01]  /*2d00*/  @!P0 IMAD.IADD R108, R108, 0x1, -R3 ;  /* 0x000000016c6c8824 */ /* 0x000fe200078e0a03 */
[C---:B------:R-:W-:Y:S01]  /*2d10*/  ISETP.GT.U32.AND P0, PT, R3.reuse, R122, PT ;  /* 0x0000007a0300720c */ /* 0x040fe20003f04070 */
[----:B------:R-:W-:-:S02]  /*2d20*/  IMAD R130, R3, R9, R132 ;  /* 0x0000000903827224 */ /* 0x000fc400078e0284 */
[----:B------:R-:W-:Y:S01]  /*2d30*/  IMAD.MOV.U32 R132, RZ, RZ, R7 ;  /* 0x000000ffff847224 */ /* 0x000fe200078e0007 */
[----:B------:R-:W-:Y:S01]  /*2d40*/  IABS R7, R170 ;  /* 0x000000aa00077213 */ /* 0x000fe20000000000 */
        /* <DEDUP_REMOVED lines=13> */
[----:B------:R-:W-:Y:S02]  /*2e20*/  IMAD.MOV R6, RZ, RZ, -R6 ;  /* 0x000000ffff067224 */ /* 0x000fe400078e0a06 */
[----:B------:R-:W-:Y:S01]  /*2e30*/  @!P0 IMAD.IADD R122, R122, 0x1, -R3 ;  /* 0x000000017a7a8824 */ /* 0x000fe200078e0a03 */
[C---:B------:R-:W-:Y:S01]  /*2e40*/  ISETP.GT.U32.AND P0, PT, R3.reuse, R110, PT ;  /* 0x0000006e0300720c */ /* 0x040fe20003f04070 */
[----:B------:R-:W-:Y:S01]  /*2e50*/  IMAD R7, R2, R6, R7 ;  /* 0x0000000602077224 */ /* 0x000fe200078e0207 */
[----:B------:R-:W-:Y:S01]  /*2e60*/  SHF.R.U32.HI R6, RZ, 0x5, R169 ;  /* 0x00000005ff067819 */ /* 0x000fe200000116a9 */
[----:B------:R-:W-:Y:S01]  /*2e70*/  @!P4 IMAD.IADD R116, R116, 0x1, -R3 ;  /* 0x000000017474c824 */ /* 0x000fe200078e0a03 */
[----:B------:R-:W-:Y:S01]  /*2e80*/  ISETP.GT.U32.AND P4, PT, R3, R130, PT ;  /* 0x000000820300720c */ /* 0x000fe20003f84070 */
[----:B------:R-:W-:Y:S01]  /*2e90*/  IMAD.HI.U32 R5, R5, R132, RZ ;  /* 0x0000008405057227 */ /* 0x000fe200078e00ff */
[----:B------:R-:W-:-:S03]  /*2ea0*/  R2UR UR25, R6 ;  /* 0x00000000061972ca */ /* 0x000fc600000e0000 */
[--C-:B------:R-:W-:Y:S01]  /*2eb0*/  @!P2 IMAD.IADD R126, R126, 0x1, -R3.reuse ;  /* 0x000000017e7ea824 */ /* 0x100fe200078e0a03 */
[C---:B------:R-:W-:Y:S01]  /*2ec0*/  ISETP.GT.U32.AND P2, PT, R3.reuse, R114, PT ;  /* 0x000000720300720c */ /* 0x040fe20003f44070 */
[--C-:B------:R-:W-:Y:S01]  /*2ed0*/  @!P5 IMAD.IADD R118, R118, 0x1, -R3.reuse ;  /* 0x000000017676d824 */ /* 0x100fe200078e0a03 */
[----:B------:R-:W-:Y:S01]  /*2ee0*/  ISETP.GT.U32.AND P5, PT, R2, R7, PT ;  /* 0x000000070200720c */ /* 0x000fe20003fa4070 */
[----:B------:R-:W-:Y:S01]  /*2ef0*/  @!P3 IMAD.IADD R124, R124, 0x1, -R3 ;  /* 0x000000017c7cb824 */ /* 0x000fe200078e0a03 */
[C---:B------:R-:W-:Y:S01]  /*2f00*/  ISETP.GT.U32.AND P3, PT, R3.reuse, R112, PT ;  /* 0x000000700300720c */ /* 0x040fe20003f64070 */
[----:B------:R-:W-:Y:S02]  /*2f10*/  IMAD.MOV R5, RZ, RZ, -R5 ;  /* 0x000000ffff057224 */ /* 0x000fe400078e0a05 */
[--C-:B------:R-:W-:Y:S01]  /*2f20*/  @!P6 IMAD.IADD R120, R120, 0x1, -R3.reuse ;  /* 0x000000017878e824 */ /* 0x100fe200078e0a03 */
[C---:B------:R-:W-:Y:S01]  /*2f30*/  ISETP.GT.U32.AND P6, PT, R3.reuse, R108, PT ;  /* 0x0000006c0300720c */ /* 0x040fe20003fc4070 */
[--C-:B------:R-:W-:Y:S01]  /*2f40*/  @!P1 IMAD.IADD R128, R128, 0x1, -R3.reuse ;  /* 0x0000000180809824 */ /* 0x100fe200078e0a03 */
[C---:B------:R-:W-:Y:S01]  /*2f50*/  ISETP.GT.U32.AND P1, PT, R3.reuse, R116, PT ;  /* 0x000000740300720c */ /* 0x040fe20003f24070 */
[C---:B------:R-:W-:Y:S01]  /*2f60*/  IMAD R132, R3.reuse, R5, R132 ;  /* 0x0000000503847224 */ /* 0x040fe200078e0284 */
[----:B------:R-:W-:Y:S01]  /*2f70*/  SHF.R.S32.HI R5, RZ, 0x1f, R150 ;  /* 0x0000001fff057819 */ /* 0x000fe20000011496 */
[--C-:B------:R-:W-:Y:S01]  /*2f80*/  @!P0 IMAD.IADD R110, R110, 0x1, -R3.reuse ;  /* 0x000000016e6e8824 */ /* 0x100fe200078e0a03 */
[C---:B------:R-:W-:Y:S01]  /*2f90*/  ISETP.GT.U32.AND P0, PT, R3.reuse, R120, PT ;  /* 0x000000780300720c */ /* 0x040fe20003f04070 */
[--C-:B------:R-:W-:Y:S01]  /*2fa0*/  @!P4 IMAD.IADD R130, R130, 0x1, -R3.reuse ;  /* 0x000000018282c824 */ /* 0x100fe200078e0a03 */
[C---:B------:R-:W-:Y:S01]  /*2fb0*/  ISETP.GT.U32.AND P4, PT, R3.reuse, R132, PT ;  /* 0x000000840300720c */ /* 0x040fe20003f84070 */
[--C-:B------:R-:W-:Y:S01]  /*2fc0*/  @!P2 IMAD.IADD R114, R114, 0x1, -R3.reuse ;  /* 0x000000017272a824 */ /* 0x100fe200078e0a03 */
[----:B------:R-:W-:Y:S01]  /*2fd0*/  ISETP.GT.U32.AND P2, PT, R3, R124, PT ;  /* 0x0000007c0300720c */ /* 0x000fe20003f44070 */
[--C-:B------:R-:W-:Y:S01]  /*2fe0*/  @!P5 IMAD.IADD R7, R7, 0x1, -R2.reuse ;  /* 0x000000010707d824 */ /* 0x100fe200078e0a02 */
[C---:B------:R-:W-:Y:S01]  /*2ff0*/  ISETP.GT.U32.AND P5, PT, R3.reuse, R118, PT ;  /* 0x000000760300720c */ /* 0x040fe20003fa4070 */
[--C-:B------:R-:W-:Y:S01]  /*3000*/  @!P3 IMAD.IADD R112, R112, 0x1, -R3.reuse ;  /* 0x000000017070b824 */ /* 0x100fe200078e0a03 */
[C---:B------:R-:W-:Y:S01]  /*3010*/  ISETP.GT.U32.AND P3, PT, R3.reuse, R122, PT ;  /* 0x0000007a0300720c */ /* 0x040fe20003f64070 */
[--C-:B------:R-:W-:Y:S01]  /*3020*/  @!P1 IMAD.IADD R116, R116, 0x1, -R3.reuse ;  /* 0x0000000174749824 */ /* 0x100fe200078e0a03 */
[----:B------:R-:W-:Y:S01]  /*3030*/  ISETP.GT.U32.AND P1, PT, R2, R7, PT ;  /* 0x000000070200720c */ /* 0x000fe20003f24070 */
[--C-:B------:R-:W-:Y:S01]  /*3040*/  @!P6 IMAD.IADD R108, R108, 0x1, -R3.reuse ;  /* 0x000000016c6ce824 */ /* 0x100fe200078e0a03 */
[----:B------:R-:W-:Y:S01]  /*3050*/  ISETP.GE.AND P6, PT, R170, RZ, PT ;  /* 0x000000ffaa00720c */ /* 0x000fe20003fc6270 */
[--C-:B------:R-:W-:Y:S01]  /*3060*/  @!P0 IMAD.IADD R120, R120, 0x1, -R3.reuse ;  /* 0x0000000178788824 */ /* 0x100fe200078e0a03 */
[C---:B------:R-:W-:Y:S01]  /*3070*/  ISETP.GT.U32.AND P0, PT, R3.reuse, R128, PT ;  /* 0x000000800300720c */ /* 0x040fe20003f04070 */
[--C-:B------:R-:W-:Y:S01]  /*3080*/  @!P4 IMAD.IADD R132, R132, 0x1, -R3.reuse ;  /* 0x000000018484c824 */ /* 0x100fe200078e0a03 */
[C---:B------:R-:W-:Y:S01]  /*3090*/  ISETP.GT.U32.AND P4, PT, R3.reuse, R126, PT ;  /* 0x0000007e0300720c */ /* 0x040fe20003f84070 */
[--C-:B------:R-:W-:Y:S01]  /*30a0*/  @!P2 IMAD.IADD R124, R124, 0x1, -R3.reuse ;  /* 0x000000017c7ca824 */ /* 0x100fe200078e0a03 */
[----:B------:R-:W-:Y:S01]  /*30b0*/  ISETP.NE.AND P2, PT, R72, RZ, PT ;  /* 0x000000ff4800720c */ /* 0x000fe20003f45270 */
[--C-:B------:R-:W-:Y:S01]  /*30c0*/  @!P5 IMAD.IADD R118, R118, 0x1, -R3.reuse ;  /* 0x000000017676d824 */ /* 0x100fe200078e0a03 */
[C---:B------:R-:W-:Y:S01]  /*30d0*/  ISETP.GT.U32.AND P5, PT, R3.reuse, R130, PT ;  /* 0x000000820300720c */ /* 0x040fe20003fa4070 */
[--C-:B------:R-:W-:Y:S01]  /*30e0*/  @!P3 IMAD.IADD R122, R122, 0x1, -R3.reuse ;  /* 0x000000017a7ab824 */ /* 0x100fe200078e0a03 */
[----:B------:R-:W-:Y:S01]  /*30f0*/  ISETP.GT.U32.AND P3, PT, R3, R132, PT ;  /* 0x000000840300720c */ /* 0x000fe20003f64070 */
[----:B------:R-:W-:Y:S01]  /*3100*/  @!P1 IMAD.IADD R7, R7, 0x1, -R2 ;  /* 0x0000000107079824 */ /* 0x000fe200078e0a02 */
[----:B------:R-:W-:Y:S01]  /*3110*/  ISETP.GE.AND P1, PT, R168, RZ, PT ;  /* 0x000000ffa800720c */ /* 0x000fe20003f26270 */
[-C--:B--2---:R-:W-:Y:S01]  /*3120*/  IMAD R243, R243, R67.reuse, RZ ;  /* 0x00000043f3f37224 */ /* 0x084fe200078e02ff */
[----:B------:R-:W-:Y:S01]  /*3130*/  LEA.HI R150, R5, R150, RZ, 0x6 ;  /* 0x0000009605967211 */ /* 0x000fe200078f30ff */
[----:B------:R-:W-:Y:S01]  /*3140*/  @!P0 IMAD.IADD R128, R128, 0x1, -R3 ;  /* 0x0000000180808824 */ /* 0x000fe200078e0a03 */
[----:B------:R-:W-:Y:S01]  /*3150*/  ISETP.GE.AND P0, PT, R166, RZ, PT ;  /* 0x000000ffa600720c */ /* 0x000fe20003f06270 */
[----:B------:R-:W-:Y:S01]  /*3160*/  IMAD.MOV.U32 R2, RZ, RZ, R7 ;  /* 0x000000ffff027224 */ /* 0x000fe200078e0007 */
[----:B------:R-:W-:Y:S01]  /*3170*/  SHF.R.S32.HI R150, RZ, 0x6, R150 ;  /* 0x00000006ff967819 */ /* 0x000fe20000011496 */
[--C-:B------:R-:W-:Y:S01]  /*3180*/  @!P4 IMAD.IADD R126, R126, 0x1, -R3.reuse ;  /* 0x000000017e7ec824 */ /* 0x100fe200078e0a03 */
[----:B------:R-:W-:Y:S01]  /*3190*/  ISETP.GE.AND P4, PT, R167, RZ, PT ;  /* 0x000000ffa700720c */ /* 0x000fe20003f86270 */
[----:B------:R-:W-:Y:S01]  /*31a0*/  @!P6 IMAD.MOV R2, RZ, RZ, -R2 ;  /* 0x000000ffff02e224 */ /* 0x000fe200078e0a02 */
[----:B------:R-:W-:Y:S01]  /*31b0*/  @!P2 LOP3.LUT R2, RZ, R72, RZ, 0x33, !PT ;  /* 0x00000048ff02a212 */ /* 0x000fe200078e33ff */
[--C-:B------:R-:W-:Y:S01]  /*31c0*/  @!P3 IMAD.IADD R132, R132, 0x1, -R3.reuse ;  /* 0x000000018484b824 */ /* 0x100fe200078e0a03 */
[----:B------:R-:W-:Y:S01]  /*31d0*/  ISETP.GE.AND P2, PT, R164, RZ, PT ;  /* 0x000000ffa400720c */ /* 0x000fe20003f46270 */
[----:B------:R-:W-:Y:S01]  /*31e0*/  @!P5 IMAD.IADD R130, R130, 0x1, -R3 ;  /* 0x000000018282d824 */ /* 0x000fe200078e0a03 */
[----:B------:R-:W-:Y:S01]  /*31f0*/  ISETP.GE.AND P3, PT, R165, RZ, PT ;  /* 0x000000ffa500720c */ /* 0x000fe20003f66270 */
[----:B------:R-:W-:Y:S01]  /*3200*/  @!P1 IMAD.MOV R4, RZ, RZ, -R4 ;  /* 0x000000ffff049224 */ /* 0x000fe200078e0a04 */
[----:B------:R-:W-:Y:S01]  /*3210*/  ISETP.GE.AND P5, PT, R163, RZ, PT ;  /* 0x000000ffa300720c */ /* 0x000fe20003fa6270 */
[----:B------:R-:W-:Y:S01]  /*3220*/  @!P0 IMAD.MOV R10, RZ, RZ, -R10 ;  /* 0x000000ffff0a8224 */ /* 0x000fe200078e0a0a */
[----:B------:R-:W-:Y:S01]  /*3230*/  ISETP.GE.AND P0, PT, R160, RZ, PT ;  /* 0x000000ffa000720c */ /* 0x000fe20003f06270 */
[----:B------:R-:W-:Y:S01]  /*3240*/  IMAD.MOV.U32 R6, RZ, RZ, R132 ;  /* 0x000000ffff067224 */ /* 0x000fe200078e0084 */
[----:B------:R-:W-:Y:S01]  /*3250*/  ISETP.GE.AND P1, PT, R162, RZ, PT ;  /* 0x000000ffa200720c */ /* 0x000fe20003f26270 */
[----:B------:R-:W-:Y:S01]  /*3260*/  @!P4 IMAD.MOV R8, RZ, RZ, -R8 ;  /* 0x000000ffff08c224 */ /* 0x000fe200078e0a08 */
[----:B------:R-:W-:Y:S01]  /*3270*/  ISETP.GE.AND P4, PT, R161, RZ, PT ;  /* 0x000000ffa100720c */ /* 0x000fe20003f86270 */
[----:B------:R-:W-:Y:S01]  /*3280*/  IMAD R2, R2, UR4, RZ ;  /* 0x0000000402027c24 */ /* 0x000fe2000f8e02ff */
[----:B------:R-:W-:Y:S01]  /*3290*/  ULDC UR4, c[0x0][0x240] ;  /* 0x0000900000047ab9 */ /* 0x000fe20000000800 */
[----:B------:R-:W-:Y:S01]  /*32a0*/  @!P2 IMAD.MOV R14, RZ, RZ, -R14 ;  /* 0x000000ffff0ea224 */ /* 0x000fe200078e0a0e */
[----:B------:R-:W-:Y:S01]  /*32b0*/  ISETP.GE.AND P2, PT, R158, RZ, PT ;  /* 0x000000ff9e00720c */ /* 0x000fe20003f46270 */
        /* <DEDUP_REMOVED lines=10> */
[----:B------:R-:W-:-:S02]  /*3360*/  IMAD R242, R242, R67, RZ ;  /* 0x00000043f2f27224 */ /* 0x000fc400078e02ff */
        /* <DEDUP_REMOVED lines=12> */
[----:B0-----:R-:W0:Y:S01]  /*3430*/  LDC R151, c[0x0][0x23c] ;  /* 0x00008f00ff977b82 */ /* 0x001e220000000800 */
        /* <DEDUP_REMOVED lines=26> */
[----:B0-----:R-:W-:-:S02]  /*35e0*/  IMAD R148, R148, R151, RZ ;  /* 0x0000009794947224 */ /* 0x001fc400078e02ff */
        /* <DEDUP_REMOVED lines=12> */
[-C--:B------:R-:W-:Y:S01]  /*36b0*/  IMAD R239, R239, R67.reuse, RZ ;  /* 0x00000043efef7224 */ /* 0x080fe200078e02ff */
[----:B------:R-:W-:Y:S01]  /*36c0*/  SHF.R.S32.HI R149, RZ, 0x1f, R148 ;  /* 0x0000001fff957819 */ /* 0x000fe20000011494 */
        /* <DEDUP_REMOVED lines=13> */
[----:B------:R-:W-:Y:S01]  /*37a0*/  SHF.L.U64.HI R149, R148, 0x1, R149 ;  /* 0x0000000194957819 */ /* 0x000fe20000010295 */
        /* <DEDUP_REMOVED lines=40> */
[----:B------:R-:W-:Y:S01]  /*3a30*/  ISETP.NE.AND P2, PT, R73, RZ, PT ;  /* 0x000000ff4900720c */ /* 0x000fe20003f45270 */
[----:B------:R-:W-:Y:S01]  /*3a40*/  @!P3 IMAD.MOV R122, RZ, RZ, -R122 ;  /* 0x000000ffff7ab224 */ /* 0x000fe200078e0a7a */
[----:B------:R-:W-:Y:S01]  /*3a50*/  ISETP.GE.AND P3, PT, R0, RZ, PT ;  /* 0x000000ff0000720c */ /* 0x000fe20003f66270 */
[----:B------:R-:W-:Y:S01]  /*3a60*/  @!P5 IMAD.MOV R126, RZ, RZ, -R126 ;  /* 0x000000ffff7ed224 */ /* 0x000fe200078e0a7e */
[----:B------:R-:W-:Y:S01]  /*3a70*/  LOP3.LUT R73, RZ, R73, RZ, 0x33, !PT ;  /* 0x00000049ff497212 */ /* 0x000fe200078e33ff */
[----:B------:R-:W-:Y:S01]  /*3a80*/  @!P0 IMAD.MOV R6, RZ, RZ, -R6 ;  /* 0x000000ffff068224 */ /* 0x000fe200078e0a06 */
[----:B------:R-:W-:Y:S01]  /*3a90*/  LEA R156, P0, R2, UR6, 0x1 ;  /* 0x00000006029c7c11 */ /* 0x000fe2000f8008ff */
[----:B------:R-:W-:Y:S01]  /*3aa0*/  @!P1 IMAD.MOV R128, RZ, RZ, -R128 ;  /* 0x000000ffff809224 */ /* 0x000fe200078e0a80 */
[C---:B------:R-:W-:Y:S01]  /*3ab0*/  SEL R4, R73.reuse, R4, !P2 ;  /* 0x0000000449047207 */ /* 0x040fe20005000000 */
[----:B------:R-:W-:Y:S01]  /*3ac0*/  @!P4 IMAD.MOV R130, RZ, RZ, -R130 ;  /* 0x000000ffff82c224 */ /* 0x000fe200078e0a82 */
[C---:B------:R-:W-:Y:S01]  /*3ad0*/  SEL R8, R73.reuse, R8, !P2 ;  /* 0x0000000849087207 */ /* 0x040fe20005000000 */
[-C--:B------:R-:W-:Y:S01]  /*3ae0*/  IMAD R234, R234, R67.reuse, RZ ;  /* 0x00000043eaea7224 */ /* 0x080fe200078e02ff */
[C---:B------:R-:W-:Y:S01]  /*3af0*/  SEL R10, R73.reuse, R10, !P2 ;  /* 0x0000000a490a7207 */ /* 0x040fe20005000000 */
[----:B------:R-:W-:Y:S01]  /*3b00*/  IMAD R4, R4, UR4, RZ ;  /* 0x0000000404047c24 */ /* 0x000fe2000f8e02ff */
[C---:B------:R-:W-:Y:S01]  /*3b10*/  SEL R12, R73.reuse, R12, !P2 ;  /* 0x0000000c490c7207 */ /* 0x040fe20005000000 */
[----:B------:R-:W-:Y:S01]  /*3b20*/  @!P3 IMAD.MOV R134, RZ, RZ, -R134 ;  /* 0x000000ffff86b224 */ /* 0x000fe200078e0a86 */
[C---:B------:R-:W-:Y:S01]  /*3b30*/  SEL R14, R73.reuse, R14, !P2 ;  /* 0x0000000e490e7207 */ /* 0x040fe20005000000 */
[----:B------:R-:W-:Y:S01]  /*3b40*/  IMAD R8, R8, UR4, RZ ;  /* 0x0000000408087c24 */ /* 0x000fe2000f8e02ff */
[C---:B------:R-:W-:Y:S01]  /*3b50*/  SEL R16, R73.reuse, R16, !P2 ;  /* 0x0000001049107207 */ /* 0x040fe20005000000 */
[----:B------:R-:W-:Y:S01]  /*3b60*/  IMAD R10, R10, UR4, RZ ;  /* 0x000000040a0a7c24 */ /* 0x000fe2000f8e02ff */
[C---:B------:R-:W-:Y:S01]  /*3b70*/  SEL R18, R73.reuse, R18, !P2 ;  /* 0x0000001249127207 */ /* 0x040fe20005000000 */
[----:B------:R-:W-:Y:S01]  /*3b80*/  IMAD R12, R12, UR4, RZ ;  /* 0x000000040c0c7c24 */ /* 0x000fe2000f8e02ff */
[C---:B------:R-:W-:Y:S01]  /*3b90*/  SEL R20, R73.reuse, R20, !P2 ;  /* 0x0000001449147207 */ /* 0x040fe20005000000 */
[----:B------:R-:W-:Y:S01]  /*3ba0*/  IMAD R5, R14, UR4, RZ ;  /* 0x000000040e057c24 */ /* 0x000fe2000f8e02ff */
[----:B------:R-:W-:Y:S01]  /*3bb0*/  LEA.HI.X.SX32 R157, R2, UR7, 0x1, P0 ;  /* 0x00000007029d7c11 */ /* 0x000fe200080f0eff */
[----:B------:R-:W-:Y:S01]  /*3bc0*/  ULDC.64 UR6, c[0x0][0x218] ;  /* 0x0000860000067ab9 */ /* 0x000fe20000000a00 */
        /* <DEDUP_REMOVED lines=14> */
[----:B------:R-:W-:Y:S01]  /*3cb0*/  LEA R153, P6, R4, UR6, 0x1 ;  /* 0x0000000604997c11 */ /* 0x000fe2000f8c08ff */
        /* <DEDUP_REMOVED lines=59> */
[----:B------:R-:W-:Y:S01]  /*4070*/  SEL R96, R73, R96, !P2 ;  /* 0x0000006049607207 */ /* 0x000fe20005000000 */
[-C--:B------:R-:W-:Y:S01]  /*4080*/  IMAD R233, R233, R67.reuse, RZ ;  /* 0x00000043e9e97224 */ /* 0x080fe200078e02ff */
[C---:B------:R-:W-:Y:S01]  /*4090*/  SEL R98, R73.reuse, R98, !P2 ;  /* 0x0000006249627207 */ /* 0x040fe20005000000 */
[----:B------:R-:W-:Y:S01]  /*40a0*/  IMAD R181, R94, UR4, RZ ;  /* 0x000000045eb57c24 */ /* 0x000fe2000f8e02ff */
[C---:B------:R-:W-:Y:S01]  /*40b0*/  SEL R100, R73.reuse, R100, !P2 ;  /* 0x0000006449647207 */ /* 0x040fe20005000000 */
[-C--:B------:R-:W-:Y:S01]  /*40c0*/  IMAD R228, R228, R67.reuse, RZ ;  /* 0x00000043e4e47224 */ /* 0x080fe200078e02ff */
        /* <DEDUP_REMOVED lines=9> */
[----:B------:R-:W-:Y:S01]  /*4160*/  IMAD R189, R189, UR4, RZ ;  /* 0x00000004bdbd7c24 */ /* 0x000fe2000f8e02ff */
[C---:B------:R-:W-:Y:S01]  /*4170*/  SEL R191, R73.reuse, R112, !P2 ;  /* 0x0000007049bf7207 */ /* 0x040fe20005000000 */
[----:B------:R-:W-:Y:S01]  /*4180*/  IMAD R140, R140, UR4, RZ ;  /* 0x000000048c8c7c24 */ /* 0x000fe2000f8e02ff */
[----:B------:R-:W-:Y:S01]  /*4190*/  SEL R143, R73, R114, !P2 ;  /* 0x00000072498f7207 */ /* 0x000fe20005000000 */
[----:B------:R-:W-:Y:S01]  /*41a0*/  IMAD R135, R135, UR4, RZ ;  /* 0x0000000487877c24 */ /* 0x000fe2000f8e02ff */
[----:B------:R-:W-:Y:S01]  /*41b0*/  SEL R138, R73, R116, !P2 ;  /* 0x00000074498a7207 */ /* 0x000fe20005000000 */
        /* <DEDUP_REMOVED lines=19> */
[----:B------:R-:W-:Y:S01]  /*42f0*/  LEA R154, P5, R8, UR6, 0x1 ;  /* 0x00000006089a7c11 */ /* 0x000fe2000f8a08ff */
[----:B------:R-:W-:Y:S01]  /*4300*/  IMAD R144, R144, UR4, RZ ;  /* 0x0000000490907c24 */ /* 0x000fe2000f8e02ff */
[----:B------:R-:W-:Y:S01]  /*4310*/  LEA.HI.X.SX32 R152, R4, UR7, 0x1, P6 ;  /* 0x0000000704987c11 */ /* 0x000fe2000b0f0eff */
[----:B------:R-:W-:Y:S01]  /*4320*/  IMAD R197, R197, UR4, RZ ;  /* 0x00000004c5c57c24 */ /* 0x000fe2000f8e02ff */
[----:B------:R-:W-:Y:S01]  /*4330*/  LEA R9, P3, R10, UR6, 0x1 ;  /* 0x000000060a097c11 */ /* 0x000fe2000f8608ff */
[----:B------:R-:W-:Y:S01]  /*4340*/  IMAD R147, R147, UR4, RZ ;  /* 0x0000000493937c24 */ /* 0x000fe2000f8e02ff */
[----:B------:R-:W-:Y:S01]  /*4350*/  LEA R3, P2, R12, UR6, 0x1 ;  /* 0x000000060c037c11 */ /* 0x000fe2000f8408ff */
[----:B------:R-:W-:Y:S01]  /*4360*/  IMAD R199, R199, UR4, RZ ;  /* 0x00000004c7c77c24 */ /* 0x000fe2000f8e02ff */
[----:B------:R-:W-:Y:S01]  /*4370*/  LEA R21, P1, R5, UR6, 0x1 ;  /* 0x0000000605157c11 */ /* 0x000fe2000f8208ff */
[----:B------:R-:W-:Y:S01]  /*4380*/  UMOV UR4, URZ ;  /* 0x0000003f00047c82 */ /* 0x000fe20008000000 */
[----:B------:R-:W-:Y:S01]  /*4390*/  LEA R14, P0, R16, UR6, 0x1 ;  /* 0x00000006100e7c11 */ /* 0x000fe2000f8008ff */
[-C--:B------:R-:W-:Y:S01]  /*43a0*/  IMAD R227, R227, R67.reuse, RZ ;  /* 0x00000043e3e37224 */ /* 0x080fe200078e02ff */
[----:B------:R-:W-:Y:S01]  /*43b0*/  LEA R13, P4, R7, UR6, 0x1 ;  /* 0x00000006070d7c11 */ /* 0x000fe2000f8808ff */
[-C--:B------:R-:W-:Y:S01]  /*43c0*/  IMAD R226, R226, R67.reuse, RZ ;  /* 0x00000043e2e27224 */ /* 0x080fe200078e02ff */
[----:B------:R-:W-:Y:S01]  /*43d0*/  LEA R6, P6, R17, UR6, 0x1 ;  /* 0x0000000611067c11 */ /* 0x000fe2000f8c08ff */
[-C--:B------:R-:W-:Y:S01]  /*43e0*/  IMAD R244, R244, R67.reuse, RZ ;  /* 0x00000043f4f47224 */ /* 0x080fe200078e02ff */
[----:B------:R-:W-:Y:S01]  /*43f0*/  LEA.HI.X.SX32 R2, R8, UR7, 0x1, P5 ;  /* 0x0000000708027c11 */ /* 0x000fe2000a8f0eff */
[----:B------:R-:W-:Y:S01]  /*4400*/  IMAD R225, R225, R67, RZ ;  /* 0x00000043e1e17224 */ /* 0x000fe200078e02ff */
[----:B------:R-:W-:Y:S01]  /*4410*/  LEA.HI.X.SX32 R11, R10, UR7, 0x1, P3 ;  /* 0x000000070a0b7c11 */ /* 0x000fe200098f0eff */
[----:B------:R-:W-:Y:S01]  /*4420*/  UIADD3.X UR9, UR4, 0x40000040, URZ, UP0, !UPT ;  /* 0x4000004004097890 */ /* 0x000fe200087fe43f */
[----:B------:R-:W-:Y:S01]  /*4430*/  LEA.HI.X.SX32 R4, R12, UR7, 0x1, P2 ;  /* 0x000000070c047c11 */ /* 0x000fe200090f0eff */
[----:B------:R-:W-:Y:S01]  /*4440*/  IMAD.SHL.U32 R151, R151, 0x40, RZ ;  /* 0x0000004097977824 */ /* 0x000fe200078e00ff */
[----:B------:R-:W-:Y:S01]  /*4450*/  LEA.HI.X.SX32 R5, R5, UR7, 0x1, P1 ;  /* 0x0000000705057c11 */ /* 0x000fe200088f0eff */
[----:B------:R-:W-:Y:S01]  /*4460*/  IMAD.SHL.U32 R148, R148, 0x2, RZ ;  /* 0x0000000294947824 */ /* 0x000fe200078e00ff */
[----:B------:R-:W-:-:S02]  /*4470*/  LEA.HI.X.SX32 R16, R16, UR7, 0x1, P0 ;  /* 0x0000000710107c11 */ /* 0x000fc400080f0eff */
[----:B------:R-:W-:Y:S02]  /*4480*/  CS2R R72, SRZ ;  /* 0x0000000000487805 */ /* 0x000fe4000001ff00 */
[----:B------:R-:W-:Y:S01]  /*4490*/  LEA.HI.X.SX32 R7, R7, UR7, 0x1, P4 ;  /* 0x0000000707077c11 */ /* 0x000fe2000a0f0eff */
[----:B------:R-:W-:Y:S01]  /*44a0*/  UIADD3.64 UR16, UR8, 0x80, URZ ;  /* 0x0000008008107897 */ /* 0x000fe2000fffe03f */
[----:B------:R-:W-:Y:S01]  /*44b0*/  LEA.HI.X.SX32 R8, R17, UR7, 0x1, P6 ;  /* 0x0000000711087c11 */ /* 0x000fe2000b0f0eff */
[----:B------:R-:W-:Y:S01]  /*44c0*/  UIADD3.64 UR20, UR8, 0x100, URZ ;  /* 0x0000010008147897 */ /* 0x000fe2000fffe03f */
[----:B------:R-:W-:Y:S02]  /*44d0*/  LEA R20, P5, R22, UR6, 0x1 ;  /* 0x0000000616147c11 */ /* 0x000fe4000f8a08ff */
[----:B------:R-:W-:Y:S02]  /*44e0*/  LEA R18, P3, R24, UR6, 0x1 ;  /* 0x0000000618127c11 */ /* 0x000fe4000f8608ff */
[----:B------:R-:W-:-:S02]  /*44f0*/  LEA R10, P2, R26, UR6, 0x1 ;  /* 0x000000061a0a7c11 */ /* 0x000fc4000f8408ff */
[----:B------:R-:W-:Y:S02]  /*4500*/  LEA R90, P1, R28, UR6, 0x1 ;  /* 0x000000061c5a7c11 */ /* 0x000fe4000f8208ff */
[----:B------:R-:W-:Y:S02]  /*4510*/  LEA R88, P0, R30, UR6, 0x1 ;  /* 0x000000061e587c11 */ /* 0x000fe4000f8008ff */
[----:B------:R-:W-:Y:S02]  /*4520*/  LEA R15, P4, R32, UR6, 0x1 ;  /* 0x00000006200f7c11 */ /* 0x000fe4000f8808ff */
[----:B------:R-:W-:Y:S02]  /*4530*/  LEA R95, P6, R34, UR6, 0x1 ;  /* 0x00000006225f7c11 */ /* 0x000fe4000f8c08ff */
[----:B------:R-:W-:Y:S02]  /*4540*/  LEA.HI.X.SX32 R22, R22, UR7, 0x1, P5 ;  /* 0x0000000716167c11 */ /* 0x000fe4000a8f0eff */
[----:B------:R-:W-:-:S02]  /*4550*/  LEA.HI.X.SX32 R12, R24, UR7, 0x1, P3 ;  /* 0x00000007180c7c11 */ /* 0x000fc400098f0eff */
[----:B------:R-:W-:Y:S02]  /*4560*/  CS2R R24, SRZ ;  /* 0x0000000000187805 */ /* 0x000fe4000001ff00 */
[----:B------:R-:W-:Y:S02]  /*4570*/  LEA.HI.X.SX32 R171, R26, UR7, 0x1, P2 ;  /* 0x000000071aab7c11 */ /* 0x000fe400090f0eff */
[----:B------:R-:W-:Y:S02]  /*4580*/  CS2R R26, SRZ ;  /* 0x00000000001a7805 */ /* 0x000fe4000001ff00 */
[----:B------:R-:W-:Y:S02]  /*4590*/  LEA.HI.X.SX32 R91, R28, UR7, 0x1, P1 ;  /* 0x000000071c5b7c11 */ /* 0x000fe400088f0eff */
[----:B------:R-:W-:Y:S02]  /*45a0*/  CS2R R28, SRZ ;  /* 0x00000000001c7805 */ /* 0x000fe4000001ff00 */
[----:B------:R-:W-:-:S02]  /*45b0*/  LEA.HI.X.SX32 R19, R30, UR7, 0x1, P0 ;  /* 0x000000071e137c11 */ /* 0x000fc400080f0eff */
[----:B------:R-:W-:Y:S02]  /*45c0*/  CS2R R30, SRZ ;  /* 0x00000000001e7805 */ /* 0x000fe4000001ff00 */
[----:B------:R-:W-:Y:S02]  /*45d0*/  LEA.HI.X.SX32 R17, R32, UR7, 0x1, P4 ;  /* 0x0000000720117c11 */ /* 0x000fe4000a0f0eff */
[----:B------:R-:W-:Y:S02]  /*45e0*/  CS2R R32, SRZ ;  /* 0x0000000000207805 */ /* 0x000fe4000001ff00 */
[----:B------:R-:W-:Y:S02]  /*45f0*/  LEA.HI.X.SX32 R96, R34, UR7, 0x1, P6 ;  /* 0x0000000722607c11 */ /* 0x000fe4000b0f0eff */
[----:B------:R-:W-:Y:S02]  /*4600*/  CS2R R34, SRZ ;  /* 0x0000000000227805 */ /* 0x000fe4000001ff00 */
[----:B------:R-:W-:-:S02]  /*4610*/  LEA R93, P5, R36, UR6, 0x1 ;  /* 0x00000006245d7c11 */ /* 0x000fc4000f8a08ff */
[----:B------:R-:W-:Y:S02]  /*4620*/  LEA R200, P3, R38, UR6, 0x1 ;  /* 0x0000000626c87c11 */ /* 0x000fe4000f8608ff */
[----:B------:R-:W-:Y:S02]  /*4630*/  LEA R100, P2, R40, UR6, 0x1 ;  /* 0x0000000628647c11 */ /* 0x000fe4000f8408ff */
[----:B------:R-:W-:Y:S02]  /*4640*/  LEA R98, P1, R42, UR6, 0x1 ;  /* 0x000000062a627c11 */ /* 0x000fe4000f8208ff */
[----:B------:R-:W-:Y:S02]  /*4650*/  LEA R201, P0, R44, UR6, 0x1 ;  /* 0x000000062cc97c11 */ /* 0x000fe4000f8008ff */
[----:B------:R-:W-:Y:S02]  /*4660*/  LEA R105, P4, R46, UR6, 0x1 ;  /* 0x000000062e697c11 */ /* 0x000fe4000f8808ff */
[----:B------:R-:W-:-:S02]  /*4670*/  LEA R103, P6, R48, UR6, 0x1 ;  /* 0x0000000630677c11 */ /* 0x000fc4000f8c08ff */
[----:B------:R-:W-:Y:S02]  /*4680*/  LEA.HI.X.SX32 R23, R36, UR7, 0x1, P5 ;  /* 0x0000000724177c11 */ /* 0x000fe4000a8f0eff */
[----:B------:R-:W-:Y:S02]  /*4690*/  CS2R R36, SRZ ;  /* 0x0000000000247805 */ /* 0x000fe4000001ff00 */
[----:B------:R-:W-:Y:S02]  /*46a0*/  LEA.HI.X.SX32 R89, R38, UR7, 0x1, P3 ;  /* 0x0000000726597c11 */ /* 0x000fe400098f0eff */
[----:B------:R-:W-:Y:S02]  /*46b0*/  CS2R R38, SRZ ;  /* 0x0000000000267805 */ /* 0x000fe4000001ff00 */
[----:B------:R-:W-:Y:S02]  /*46c0*/  LEA.HI.X.SX32 R101, R40, UR7, 0x1, P2 ;  /* 0x0000000728657c11 */ /* 0x000fe400090f0eff */
[----:B------:R-:W-:-:S02]  /*46d0*/  CS2R R40, SRZ ;  /* 0x0000000000287805 */ /* 0x000fc4000001ff00 */
        /* <DEDUP_REMOVED lines=8> */
[----:B------:R-:W-:Y:S02]  /*4760*/  LEA R211, P5, R50, UR6, 0x1 ;  /* 0x0000000632d37c11 */ /* 0x000fe4000f8a08ff */
[----:B------:R-:W-:Y:S02]  /*4770*/  LEA R110, P3, R52, UR6, 0x1 ;  /* 0x00000006346e7c11 */ /* 0x000fe4000f8608ff */
[----:B------:R-:W-:Y:S02]  /*4780*/  LEA R108, P2, R54, UR6, 0x1 ;  /* 0x00000006366c7c11 */ /* 0x000fe4000f8408ff */
[----:B------:R-:W-:-:S02]  /*4790*/  LEA R212, P1, R56, UR6, 0x1 ;  /* 0x0000000638d47c11 */ /* 0x000fc4000f8208ff */
[----:B------:R-:W-:Y:S02]  /*47a0*/  LEA R113, P0, R58, UR6, 0x1 ;  /* 0x000000063a717c11 */ /* 0x000fe4000f8008ff */
[----:B------:R-:W-:Y:S02]  /*47b0*/  LEA R170, P4, R60, UR6, 0x1 ;  /* 0x000000063caa7c11 */ /* 0x000fe4000f8808ff */
[----:B------:R-:W-:Y:S02]  /*47c0*/  LEA R213, P6, R62, UR6, 0x1 ;  /* 0x000000063ed57c11 */ /* 0x000fe4000f8c08ff */
        /* <DEDUP_REMOVED lines=51> */
[----:B------:R-:W-:Y:S02]  /*4b00*/  LEA.HI.X.SX32 R131, R131, UR7, 0x1, P4 ;  /* 0x0000000783837c11 */ /* 0x000fe4000a0f0eff */
[----:B------:R-:W-:Y:S02]  /*4b10*/  LEA.HI.X.SX32 R126, R126, UR7, 0x1, P6 ;  /* 0x000000077e7e7c11 */ /* 0x000fe4000b0f0eff */
        /* <DEDUP_REMOVED lines=8> */
[----:B------:R-:W-:Y:S02]  /*4ba0*/  LEA.HI.X.SX32 R134, R134, UR7, 0x1, P3 ;  /* 0x0000000786867c11 */ /* 0x000fe400098f0eff */
[----:B------:R-:W-:-:S02]  /*4bb0*/  LEA.HI.X.SX32 R129, R129, UR7, 0x1, P2 ;  /* 0x0000000781817c11 */ /* 0x000fc400090f0eff */
[----:B------:R-:W-:Y:S02]  /*4bc0*/  LEA.HI.X.SX32 R185, R185, UR7, 0x1, P1 ;  /* 0x00000007b9b97c11 */ /* 0x000fe400088f0eff */
[----:B------:R-:W-:Y:S02]  /*4bd0*/  LEA.HI.X.SX32 R137, R137, UR7, 0x1, P0 ;  /* 0x0000000789897c11 */ /* 0x000fe400080f0eff */
[----:B------:R-:W-:Y:S02]  /*4be0*/  LEA.HI.X.SX32 R132, R132, UR7, 0x1, P4 ;  /* 0x0000000784847c11 */ /* 0x000fe4000a0f0eff */
[----:B------:R-:W-:Y:S02]  /*4bf0*/  LEA.HI.X.SX32 R189, R189, UR7, 0x1, P6 ;  /* 0x00000007bdbd7c11 */ /* 0x000fe4000b0f0eff */
[----:B------:R-:W-:Y:S02]  /*4c00*/  LEA R139, P5, R140, UR6, 0x1 ;  /* 0x000000068c8b7c11 */ /* 0x000fe4000f8a08ff */
[----:B------:R-:W-:-:S02]  /*4c10*/  LEA R190, P3, R135, UR6, 0x1 ;  /* 0x0000000687be7c11 */ /* 0x000fc4000f8608ff */
[----:B------:R-:W-:Y:S02]  /*4c20*/  LEA R220, P2, R191, UR6, 0x1 ;  /* 0x00000006bfdc7c11 */ /* 0x000fe4000f8408ff */
[----:B------:R-:W-:Y:S02]  /*4c30*/  LEA R142, P1, R143, UR6, 0x1 ;  /* 0x000000068f8e7c11 */ /* 0x000fe4000f8208ff */
[----:B------:R-:W-:Y:S02]  /*4c40*/  LEA R192, P0, R138, UR6, 0x1 ;  /* 0x000000068ac07c11 */ /* 0x000fe4000f8008ff */
[----:B------:R-:W-:Y:S02]  /*4c50*/  LEA R221, P4, R193, UR6, 0x1 ;  /* 0x00000006c1dd7c11 */ /* 0x000fe4000f8808ff */
[----:B------:R-:W-:Y:S02]  /*4c60*/  LEA R167, P6, R145, UR6, 0x1 ;  /* 0x0000000691a77c11 */ /* 0x000fe4000f8c08ff */
[----:B------:R-:W-:-:S02]  /*4c70*/  LEA.HI.X.SX32 R140, R140, UR7, 0x1, P5 ;  /* 0x000000078c8c7c11 */ /* 0x000fc4000a8f0eff */
[----:B------:R-:W-:Y:S02]  /*4c80*/  LEA.HI.X.SX32 R135, R135, UR7, 0x1, P3 ;  /* 0x0000000787877c11 */ /* 0x000fe400098f0eff */
[----:B------:R-:W-:Y:S02]  /*4c90*/  LEA.HI.X.SX32 R191, R191, UR7, 0x1, P2 ;  /* 0x00000007bfbf7c11 */ /* 0x000fe400090f0eff */
[----:B------:R-:W-:Y:S02]  /*4ca0*/  LEA.HI.X.SX32 R143, R143, UR7, 0x1, P1 ;  /* 0x000000078f8f7c11 */ /* 0x000fe400088f0eff */
[----:B------:R-:W-:Y:S02]  /*4cb0*/  LEA.HI.X.SX32 R138, R138, UR7, 0x1, P0 ;  /* 0x000000078a8a7c11 */ /* 0x000fe400080f0eff */
[----:B------:R-:W-:Y:S02]  /*4cc0*/  LEA.HI.X.SX32 R193, R193, UR7, 0x1, P4 ;  /* 0x00000007c1c17c11 */ /* 0x000fe4000a0f0eff */
[----:B------:R-:W-:-:S02]  /*4cd0*/  LEA.HI.X.SX32 R145, R145, UR7, 0x1, P6 ;  /* 0x0000000791917c11 */ /* 0x000fc4000b0f0eff */
[----:B------:R-:W-:Y:S02]  /*4ce0*/  LEA R194, P5, R141, UR6, 0x1 ;  /* 0x000000068dc27c11 */ /* 0x000fe4000f8a08ff */
[----:B------:R-:W-:Y:S02]  /*4cf0*/  LEA R222, P3, R195, UR6, 0x1 ;  /* 0x00000006c3de7c11 */ /* 0x000fe4000f8608ff */
[----:B------:R-:W-:Y:S02]  /*4d00*/  LEA R168, P2, R146, UR6, 0x1 ;  /* 0x0000000692a87c11 */ /* 0x000fe4000f8408ff */
[----:B------:R-:W-:Y:S02]  /*4d10*/  LEA R196, P1, R144, UR6, 0x1 ;  /* 0x0000000690c47c11 */ /* 0x000fe4000f8208ff */
[----:B------:R-:W-:Y:S02]  /*4d20*/  LEA R223, P0, R197, UR6, 0x1 ;  /* 0x00000006c5df7c11 */ /* 0x000fe4000f8008ff */
[----:B------:R-:W-:-:S02]  /*4d30*/  LEA R198, P4, R147, UR6, 0x1 ;  /* 0x0000000693c67c11 */ /* 0x000fc4000f8808ff */
[----:B------:R-:W-:Y:S02]  /*4d40*/  LEA R224, P6, R199, UR6, 0x1 ;  /* 0x00000006c7e07c11 */ /* 0x000fe4000f8c08ff */
[----:B------:R-:W-:Y:S02]  /*4d50*/  LEA.HI.X.SX32 R141, R141, UR7, 0x1, P5 ;  /* 0x000000078d8d7c11 */ /* 0x000fe4000a8f0eff */
[----:B------:R-:W-:Y:S02]  /*4d60*/  LEA.HI.X.SX32 R195, R195, UR7, 0x1, P3 ;  /* 0x00000007c3c37c11 */ /* 0x000fe400098f0eff */
[----:B------:R-:W-:Y:S02]  /*4d70*/  LEA.HI.X.SX32 R146, R146, UR7, 0x1, P2 ;  /* 0x0000000792927c11 */ /* 0x000fe400090f0eff */
[----:B------:R-:W-:Y:S02]  /*4d80*/  LEA.HI.X.SX32 R144, R144, UR7, 0x1, P1 ;  /* 0x0000000790907c11 */ /* 0x000fe400088f0eff */
[----:B------:R-:W-:-:S02]  /*4d90*/  LEA.HI.X.SX32 R197, R197, UR7, 0x1, P0 ;  /* 0x00000007c5c57c11 */ /* 0x000fc400080f0eff */
[----:B------:R-:W-:Y:S02]  /*4da0*/  LEA.HI.X.SX32 R147, R147, UR7, 0x1, P4 ;  /* 0x0000000793937c11 */ /* 0x000fe4000a0f0eff */
[----:B------:R-:W-:-:S07]  /*4db0*/  LEA.HI.X.SX32 R199, R199, UR7, 0x1, P6 ;  /* 0x00000007c7c77c11 */ /* 0x000fce000b0f0eff */
.L_x_1:
[----:B------:R-:W0:Y:S01]  /*4dc0*/  S2R R155, SR_TID.X ;  /* 0x00000000009b7919 */ /* 0x000e220000002100 */
[----:B------:R-:W-:Y:S01]  /*4dd0*/  PRMT R184, RZ, 0x7610, R184 ;  /* 0x00007610ffb87816 */ /* 0x000fe200000000b8 */
[----:B------:R-:W-:Y:S01]  /*4de0*/  IMAD.WIDE R158, R244, 0x2, R156 ;  /* 0x00000002f49e7825 */ /* 0x000fe200078e029c */
[----:B------:R-:W-:Y:S02]  /*4df0*/  PRMT R162, RZ, 0x7610, R162 ;  /* 0x00007610ffa27816 */ /* 0x000fe400000000a2 */
[----:B0-----:R-:W-:-:S04]  /*4e00*/  SHF.R.U32.HI R163, RZ, 0x6, R155 ;  /* 0x00000006ffa37819 */ /* 0x001fc8000001169b */
[----:B------:R-:W-:-:S04]  /*4e10*/  SGXT.U32 R163, R163, 0x2 ;  /* 0x00000002a3a3781a */ /* 0x000fc80000000000 */
[C---:B------:R-:W-:Y:S02]  /*4e20*/  ISETP.GE.AND P0, PT, R163.reuse, UR24, PT ;  /* 0x00000018a3007c0c */ /* 0x040fe4000bf06270 */
[----:B------:R-:W-:-:S04]  /*4e30*/  LOP3.LUT R155, R163, 0x8, RZ, 0xfc, !PT ;  /* 0x00000008a39b7812 */ /* 0x000fc800078efcff */
[----:B------:R-:W-:Y:S02]  /*4e40*/  ISETP.GE.AND P1, PT, R155, UR24, PT ;  /* 0x000000189b007c0c */ /* 0x000fe4000bf26270 */
[----:B------:R-:W-:-:S05]  /*4e50*/  LOP3.LUT R155, R163, 0x10, RZ, 0xfc, !PT ;  /* 0x00000010a39b7812 */ /* 0x000fca00078efcff */
[----:B------:R0:W2:Y:S01]  /*4e60*/  @!P0 LDG.E.U16 R184, desc[UR14][R158.64] ;  /* 0x0000000e9eb88981 */ /* 0x0000a2000c1e1500 */
[----:B------:R-:W-:Y:S02]  /*4e70*/  ISETP.GE.AND P0, PT, R155, UR24, PT ;  /* 0x000000189b007c0c */ /* 0x000fe4000bf06270 */
[----:B------:R-:W-:Y:S02]  /*4e80*/  LOP3.LUT R155, R163, 0x18, RZ, 0xfc, !PT ;  /* 0x00000018a39b7812 */ /* 0x000fe400078efcff */
[----:B------:R-:W-:Y:S02]  /*4e90*/  PRMT R186, RZ, 0x7610, R186 ;  /* 0x00007610ffba7816 */ /* 0x000fe400000000ba */
[----:B------:R-:W-:Y:S01]  /*4ea0*/  ISETP.GE.AND P2, PT, R155, UR24, PT ;  /* 0x000000189b007c0c */ /* 0x000fe2000bf46270 */
[----:B0-----:R-:W-:Y:S01]  /*4eb0*/  IMAD.WIDE R158, R226, 0x2, R156 ;  /* 0x00000002e29e7825 */ /* 0x001fe200078e029c */
[----:B------:R-:W-:-:S04]  /*4ec0*/  LOP3.LUT R155, R163, 0x20, RZ, 0xfc, !PT ;  /* 0x00000020a39b7812 */ /* 0x000fc800078efcff */
[----:B------:R0:W3:Y:S01]  /*4ed0*/  @!P1 LDG.E.U16 R162, desc[UR14][R158.64] ;  /* 0x0000000e9ea29981 */ /* 0x0000e2000c1e1500 */
[----:B------:R-:W-:Y:S01]  /*4ee0*/  PRMT R161, RZ, 0x7610, R161 ;  /* 0x00007610ffa17816 */ /* 0x000fe200000000a1 */
[----:B0-----:R-:W-:-:S05]  /*4ef0*/  IMAD.WIDE R158, R228, 0x2, R156 ;  /* 0x00000002e49e7825 */ /* 0x001fca00078e029c */
[----:B------:R0:W4:Y:S01]  /*4f00*/  @!P0 LDG.E.U16 R186, desc[UR14][R158.64] ;  /* 0x0000000e9eba8981 */ /* 0x000122000c1e1500 */
[----:B------:R-:W-:Y:S02]  /*4f10*/  ISETP.GE.AND P0, PT, R155, UR24, PT ;  /* 0x000000189b007c0c */ /* 0x000fe4000bf06270 */
[----:B------:R-:W-:Y:S01]  /*4f20*/  PRMT R188, RZ, 0x7610, R188 ;  /* 0x00007610ffbc7816 */ /* 0x000fe200000000bc */
[----:B0-----:R-:W-:Y:S01]  /*4f30*/  IMAD.WIDE R158, R234, 0x2, R156 ;  /* 0x00000002ea9e7825 */ /* 0x001fe200078e029c */
[----:B------:R-:W-:-:S04]  /*4f40*/  LOP3.LUT R155, R163, 0x28, RZ, 0xfc, !PT ;  /* 0x00000028a39b7812 */ /* 0x000fc800078efcff */
[----:B------:R0:W5:Y:S02]  /*4f50*/  @!P2 LDG.E.U16 R161, desc[UR14][R158.64] ;  /* 0x0000000e9ea1a981 */ /* 0x000164000c1e1500 */
[----:B0-----:R-:W-:-:S05]  /*4f60*/  IMAD.WIDE R158, R236, 0x2, R156 ;  /* 0x00000002ec9e7825 */ /* 0x001fca00078e029c */
[----:B------:R0:W5:Y:S01]  /*4f70*/  @!P0 LDG.E.U16 R188, desc[UR14][R158.64] ;  /* 0x0000000e9ebc8981 */ /* 0x000162000c1e1500 */
[----:B------:R-:W-:Y:S02]  /*4f80*/  ISETP.GE.AND P0, PT, R155, UR24, PT ;  /* 0x000000189b007c0c */ /* 0x000fe4000bf06270 */
[----:B------:R-:W-:Y:S02]  /*4f90*/  LOP3.LUT R155, R163, 0x30, RZ, 0xfc, !PT ;  /* 0x00000030a39b7812 */ /* 0x000fe400078efcff */
[----:B------:R-:W-:Y:S02]  /*4fa0*/  PRMT R160, RZ, 0x7610, R160 ;  /* 0x00007610ffa07816 */ /* 0x000fe400000000a0 */
[----:B------:R-:W-:Y:S01]  /*4fb0*/  ISETP.GE.AND P1, PT, R155, UR24, PT ;  /* 0x000000189b007c0c */ /* 0x000fe2000bf26270 */
[----:B0-----:R-:W-:Y:S01]  /*4fc0*/  IMAD.WIDE R158, R238, 0x2, R156 ;  /* 0x00000002ee9e7825 */ /* 0x001fe200078e029c */
[----:B------:R-:W-:-:S05]  /*4fd0*/  PRMT R155, RZ, 0x7610, R155 ;  /* 0x00007610ff9b7816 */ /* 0x000fca000000009b */
[----:B------:R0:W5:Y:S02]  /*4fe0*/  @!P0 LDG.E.U16 R160, desc[UR14][R158.64] ;  /* 0x0000000e9ea08981 */ /* 0x000164000c1e1500 */
[----:B0-----:R-:W-:-:S05]  /*4ff0*/  IMAD.WIDE R158, R240, 0x2, R156 ;  /* 0x00000002f09e7825 */ /* 0x001fca00078e029c */
[----:B------:R0:W5:Y:S01]  /*5000*/  @!P1 LDG.E.U16 R155, desc[UR14][R158.64] ;  /* 0x0000000e9e9b9981 */ /* 0x000162000c1e1500 */
[----:B------:R-:W-:Y:S02]  /*5010*/  PRMT R202, RZ, 0x7610, R202 ;  /* 0x00007610ffca7816 */ /* 0x000fe400000000ca */
[----:B0-----:R-:W-:-:S04]  /*5020*/  LOP3.LUT R158, R163, 0x4, RZ, 0xfc, !PT ;  /* 0x00000004a39e7812 */ /* 0x001fc800078efcff */
[----:B------:R-:W-:Y:S02]  /*5030*/  ISETP.GE.AND P0, PT, R158, UR24, PT ;  /* 0x000000189e007c0c */ /* 0x000fe4000bf06270 */
[----:B------:R-:W-:-:S04]  /*5040*/  LOP3.LUT R158, R163, 0x38, RZ, 0xfc, !PT ;  /* 0x00000038a39e7812 */ /* 0x000fc800078efcff */
[----:B------:R-:W-:Y:S01]  /*5050*/  ISETP.GE.AND P1, PT, R158, UR24, PT ;  /* 0x000000189e007c0c */ /* 0x000fe2000bf26270 */
[----:B------:R-:W-:Y:S01]  /*5060*/  IMAD.WIDE R158, R225, 0x2, R156 ;  /* 0x00000002e19e7825 */ /* 0x000fe200078e029c */
[----:B------:R-:W-:-:S05]  /*5070*/  PRMT R210, RZ, 0x7610, R210 ;  /* 0x00007610ffd27816 */ /* 0x000fca00000000d2 */
[----:B------:R0:W5:Y:S02]  /*5080*/  @!P0 LDG.E.U16 R202, desc[UR14][R158.64] ;  /* 0x0000000e9eca8981 */ /* 0x000164000c1e1500 */
[----:B0-----:R-:W-:-:S05]  /*5090*/  IMAD.WIDE R158, R242, 0x2, R156 ;  /* 0x00000002f29e7825 */ /* 0x001fca00078e029c */
[----:B------:R0:W5:Y:S01]  /*50a0*/  @!P1 LDG.E.U16 R210, desc[UR14][R158.64] ;  /* 0x0000000e9ed29981 */ /* 0x000162000c1e1500 */
[----:B------:R-:W-:Y:S02]  /*50b0*/  PRMT R203, RZ, 0x7610, R203 ;  /* 0x00007610ffcb7816 */ /* 0x000fe400000000cb */
[----:B0-----:R-:W-:-:S04]  /*50c0*/  LOP3.LUT R158, R163, 0xc, RZ, 0xfc, !PT ;  /* 0x0000000ca39e7812 */ /* 0x001fc800078efcff */
[----:B------:R-:W-:Y:S01]  /*50d0*/  ISETP.GE.AND P0, PT, R158, UR24, PT ;  /* 0x000000189e007c0c */ /* 0x000fe2000bf06270 */
[----:B------:R-:W-:-:S12]  /*50e0*/  IMAD.WIDE R158, R227, 0x2, R156 ;  /* 0x00000002e39e7825 */ /* 0x000fd800078e029c */
        /* <DEDUP_REMOVED lines=22> */
[C---:B0-----:R-:W-:Y:S02]  /*5250*/  LOP3.LUT R158, R163.reuse, 0x34, RZ, 0xfc, !PT ;  /* 0x00000034a39e7812 */ /* 0x041fe400078efcff */
[----:B------:R-:W-:Y:S02]  /*5260*/  LOP3.LUT R163, R163, 0x3c, RZ, 0xfc, !PT ;  /* 0x0000003ca3a37812 */ /* 0x000fe400078efcff */
[----:B------:R-:W-:Y:S01]  /*5270*/  ISETP.GE.AND P0, PT, R158, UR24, PT ;  /* 0x000000189e007c0c */ /* 0x000fe2000bf06270 */
[----:B------:R-:W-:Y:S01]  /*5280*/  IMAD.WIDE R158, R241, 0x2, R156 ;  /* 0x00000002f19e7825 */ /* 0x000fe200078e029c */
[----:B------:R-:W-:Y:S02]  /*5290*/  ISETP.GE.AND P1, PT, R163, UR24, PT ;  /* 0x00000018a3007c0c */ /* 0x000fe4000bf26270 */
[----:B------:R-:W0:Y:S01]  /*52a0*/  S2R R163, SR_TID.X ;  /* 0x0000000000a37919 */ /* 0x000e220000002100 */
[----:B------:R-:W-:-:S08]  /*52b0*/  PRMT R209, RZ, 0x7610, R209 ;  /* 0x00007610ffd17816 */ /* 0x000fd000000000d1 */
[----:B------:R0:W5:Y:S02]  /*52c0*/  @!P0 LDG.E.U16 R208, desc[UR14][R158.64] ;  /* 0x0000000e9ed08981 */ /* 0x000164000c1e1500 */
[----:B0-----:R-:W-:-:S04]  /*52d0*/  LOP3.LUT R158, R163, 0x3f, RZ, 0xc0, !PT ;  /* 0x0000003fa39e7812 */ /* 0x001fc800078ec0ff */
[----:B------:R-:W-:Y:S01]  /*52e0*/  ISETP.GE.AND P0, PT, R158, UR24, PT ;  /* 0x000000189e007c0c */ /* 0x000fe2000bf06270 */
[----:B------:R-:W-:-:S05]  /*52f0*/  IMAD.WIDE R158, R243, 0x2, R156 ;  /* 0x00000002f39e7825 */ /* 0x000fca00078e029c */
[----:B------:R0:W5:Y:S01]  /*5300*/  @!P1 LDG.E.U16 R209, desc[UR14][R158.64] ;  /* 0x0000000e9ed19981 */ /* 0x000162000c1e1500 */
[CC--:B------:R-:W-:Y:S02]  /*5310*/  IADD3 RZ, P1, R90.reuse, R148.reuse, RZ ;  /* 0x000000945aff7210 */ /* 0x0c0fe40007f3e0ff */
[----:B------:R-:W-:Y:S02]  /*5320*/  PRMT R178, RZ, 0x7610, R178 ;  /* 0x00007610ffb27816 */ /* 0x000fe400000000b2 */
[----:B------:R-:W-:Y:S01]  /*5330*/  PRMT R166, RZ, 0x7610, R166 ;  /* 0x00007610ffa67816 */ /* 0x000fe200000000a6 */
[----:B0-----:R-:W-:Y:S02]  /*5340*/  IMAD.IADD R158, R90, 0x1, R148 ;  /* 0x000000015a9e7824 */ /* 0x001fe400078e0294 */
[----:B------:R-:W-:Y:S01]  /*5350*/  IMAD.X R159, R91, 0x1, R149, P1 ;  /* 0x000000015b9f7824 */ /* 0x000fe200008e0695 */
[----:B------:R-:W-:Y:S01]  /*5360*/  BAR.SYNC.DEFER_BLOCKING 0x0 ;  /* 0x0000000000007b1d */ /* 0x000fe20000010000 */
[----:B------:R-:W-:-:S02]  /*5370*/  IADD3 RZ, P1, R10, R148, RZ ;  /* 0x000000940aff7210 */ /* 0x000fc40007f3e0ff */
[----:B------:R-:W-:Y:S02]  /*5380*/  PRMT R180, RZ, 0x7610, R180 ;  /* 0x00007610ffb47816 */ /* 0x000fe400000000b4 */
[----:B------:R-:W-:Y:S01]  /*5390*/  PRMT R165, RZ, 0x7610, R165 ;  /* 0x00007610ffa57816 */ /* 0x000fe200000000a5 */
[----:B------:R0:W5:Y:S02]  /*53a0*/  @!P0 LDG.E.U16 R178, desc[UR14][R158.64] ;  /* 0x0000000e9eb28981 */ /* 0x000164000c1e1500 */
[----:B0-----:R-:W-:Y:S02]  /*53b0*/  IMAD.IADD R158, R10, 0x1, R148 ;  /* 0x000000010a9e7824 */ /* 0x001fe400078e0294 */
[----:B------:R-:W-:Y:S01]  /*53c0*/  IMAD.X R159, R171, 0x1, R149, P1 ;  /* 0x00000001ab9f7824 */ /* 0x000fe200008e0695 */
[----:B------:R-:W-:-:S04]  /*53d0*/  IADD3 RZ, P1, R18, R148, RZ ;  /* 0x0000009412ff7210 */ /* 0x000fc80007f3e0ff */
[----:B------:R0:W5:Y:S02]  /*53e0*/  @!P0 LDG.E.U16 R166, desc[UR14][R158.64] ;  /* 0x0000000e9ea68981 */ /* 0x000164000c1e1500 */
[----:B0-----:R-:W-:Y:S02]  /*53f0*/  IMAD.IADD R158, R18, 0x1, R148 ;  /* 0x00000001129e7824 */ /* 0x001fe400078e0294 */
[----:B------:R-:W-:Y:S01]  /*5400*/  IMAD.X R159, R12, 0x1, R149, P1 ;  /* 0x000000010c9f7824 */ /* 0x000fe200008e0695 */
[----:B------:R-:W-:-:S04]  /*5410*/  IADD3 RZ, P1, R20, R148, RZ ;  /* 0x0000009414ff7210 */ /* 0x000fc80007f3e0ff */
[----:B------:R0:W5:Y:S01]  /*5420*/  @!P0 LDG.E.U16 R180, desc[UR14][R158.64] ;  /* 0x0000000e9eb48981 */ /* 0x000162000c1e1500 */
[----:B------:R-:W-:Y:S01]  /*5430*/  PRMT R182, RZ, 0x7610, R182 ;  /* 0x00007610ffb67816 */ /* 0x000fe200000000b6 */
[----:B0-----:R-:W-:Y:S02]  /*5440*/  IMAD.IADD R158, R20, 0x1, R148 ;  /* 0x00000001149e7824 */ /* 0x001fe400078e0294 */
[----:B------:R-:W-:Y:S01]  /*5450*/  IMAD.X R159, R22, 0x1, R149, P1 ;  /* 0x00000001169f7824 */ /* 0x000fe200008e0695 */
[----:B------:R-:W-:-:S04]  /*5460*/  IADD3 RZ, P1, R6, R148, RZ ;  /* 0x0000009406ff7210 */ /* 0x000fc80007f3e0ff */
[----:B------:R0:W5:Y:S02]  /*5470*/  @!P0 LDG.E.U16 R165, desc[UR14][R158.64] ;  /* 0x0000000e9ea58981 */ /* 0x000164000c1e1500 */
[----:B0-----:R-:W-:Y:S02]  /*5480*/  IMAD.IADD R158, R6, 0x1, R148 ;  /* 0x00000001069e7824 */ /* 0x001fe400078e0294 */
[----:B------:R-:W-:-:S05]  /*5490*/  IMAD.X R159, R8, 0x1, R149, P1 ;  /* 0x00000001089f7824 */ /* 0x000fca00008e0695 */
[----:B------:R0:W5:Y:S01]  /*54a0*/  @!P0 LDG.E.U16 R182, desc[UR14][R158.64] ;  /* 0x0000000e9eb68981 */ /* 0x000162000c1e1500 */
[----:B------:R-:W-:Y:S02]  /*54b0*/  IADD3 RZ, P1, R13, R148, RZ ;  /* 0x000000940dff7210 */ /* 0x000fe40007f3e0ff */
[----:B------:R-:W-:Y:S01]  /*54c0*/  PRMT R164, RZ, 0x7610, R164 ;  /* 0x00007610ffa47816 */ /* 0x000fe200000000a4 */
[----:B0-----:R-:W0:Y:S02]  /*54d0*/  S2R R159, SR_TID.X ;  /* 0x00000000009f7919 */ /* 0x001e240000002100 */
[C---:B0-----:R-:W-:Y:S01]  /*54e0*/  LOP3.LUT R163, R159.reuse, 0xc0, RZ, 0xc0, !PT ;  /* 0x000000c09fa37812 */ /* 0x041fe200078ec0ff */
[----:B------:R-:W-:Y:S02]  /*54f0*/  IMAD.SHL.U32 R158, R159, 0x2, RZ ;  /* 0x000000029f9e7824 */ /* 0x000fe400078e00ff */
[----:B------:R-:W-:Y:S01]  /*5500*/  IMAD.X R159, R7, 0x1, R149, P1 ;  /* 0x00000001079f7824 */ /* 0x000fe200008e0695 */
[----:B------:R-:W-:-:S02]  /*5510*/  SHF.R.U32.HI R163, RZ, 0x2, R163 ;  /* 0x00000002ffa37819 */ /* 0x000fc400000116a3 */
[----:B------:R-:W-:Y:S02]  /*5520*/  IADD3 RZ, P1, R14, R148, RZ ;  /* 0x000000940eff7210 */ /* 0x000fe40007f3e0ff */
[----:B------:R-:W-:Y:S01]  /*5530*/  LOP3.LUT R163, R163, 0x1fe, R158, 0x78, !PT ;  /* 0x000001fea3a37812 */ /* 0x000fe200078e789e */
[----:B------:R-:W-:-:S04]  /*5540*/  IMAD.IADD R158, R13, 0x1, R148 ;  /* 0x000000010d9e7824 */ /* 0x000fc800078e0294 */
[----:B--2---:R0:W-:Y:S04]  /*5550*/  STS.U16 [R163+UR12+0x8000], R184 ;  /* 0x008000b8a3007988 */ /* 0x0041e8000800040c */
[----:B------:R1:W2:Y:S01]  /*5560*/  @!P0 LDG.E.U16 R164, desc[UR14][R158.64] ;  /* 0x0000000e9ea48981 */ /* 0x0002a2000c1e1500 */
[----:B0-----:R-:W-:Y:S01]  /*5570*/  PRMT R184, RZ, 0x7610, R184 ;  /* 0x00007610ffb87816 */ /* 0x001fe200000000b8 */
[----:B-1----:R-:W-:Y:S02]  /*5580*/  IMAD.IADD R158, R14, 0x1, R148 ;  /* 0x000000010e9e7824 */ /* 0x002fe400078e0294 */
[----:B------:R-:W-:Y:S01]  /*5590*/  IMAD.X R159, R16, 0x1, R149, P1 ;  /* 0x00000001109f7824 */ /* 0x000fe200008e0695 */
[C---:B------:R-:W-:Y:S01]  /*55a0*/  IADD3 RZ, P1, R21.reuse, R148, RZ ;  /* 0x0000009415ff7210 */ /* 0x040fe20007f3e0ff */
[----:B---3--:R0:W-:Y:S04]  /*55b0*/  STS.U16 [R163+UR12+0x8400], R162 ;  /* 0x008400a2a3007988 */ /* 0x0081e8000800040c */
[----:B------:R1:W3:Y:S01]  /*55c0*/  @!P0 LDG.E.U16 R184, desc[UR14][R158.64] ;  /* 0x0000000e9eb88981 */ /* 0x0002e2000c1e1500 */
[----:B0-----:R-:W-:Y:S01]  /*55d0*/  PRMT R162, RZ, 0x7610, R162 ;  /* 0x00007610ffa27816 */ /* 0x001fe200000000a2 */
[----:B-1----:R-:W-:-:S02]  /*55e0*/  IMAD.IADD R158, R21, 0x1, R148 ;  /* 0x00000001159e7824 */ /* 0x002fc400078e0294 */
[--C-:B------:R-:W-:Y:S01]  /*55f0*/  IMAD.X R159, R5, 0x1, R149.reuse, P1 ;  /* 0x00000001059f7824 */ /* 0x100fe200008e0695 */
[CC--:B------:R-:W-:Y:S01]  /*5600*/  IADD3 RZ, P1, R3.reuse, R148.reuse, RZ ;  /* 0x0000009403ff7210 */ /* 0x0c0fe20007f3e0ff */
[----:B----4-:R0:W-:Y:S04]  /*5610*/  STS.U16 [R163+UR12+0x8800], R186 ;  /* 0x008800baa3007988 */ /* 0x0101e8000800040c */
[----:B------:R1:W4:Y:S01]  /*5620*/  @!P0 LDG.E.U16 R162, desc[UR14][R158.64] ;  /* 0x0000000e9ea28981 */ /* 0x000322000c1e1500 */
[----:B0-----:R-:W-:Y:S01]  /*5630*/  PRMT R186, RZ, 0x7610, R186 ;  /* 0x00007610ffba7816 */ /* 0x001fe200000000ba */
[--C-:B-1----:R-:W-:Y:S02]  /*5640*/  IMAD.IADD R158, R3, 0x1, R148.reuse ;  /* 0x00000001039e7824 */ /* 0x102fe400078e0294 */
[----:B------:R-:W-:Y:S01]  /*5650*/  IMAD.X R159, R4, 0x1, R149, P1 ;  /* 0x00000001049f7824 */ /* 0x000fe200008e0695 */
[C---:B------:R-:W-:Y:S01]  /*5660*/  IADD3 RZ, P1, R9.reuse, R148, RZ ;  /* 0x0000009409ff7210 */ /* 0x040fe20007f3e0ff */
[----:B-----5:R0:W-:Y:S04]  /*5670*/  STS.U16 [R163+UR12+0x8c00], R161 ;  /* 0x008c00a1a3007988 */ /* 0x0201e8000800040c */
[----:B------:R1:W5:Y:S01]  /*5680*/  @!P0 LDG.E.U16 R186, desc[UR14][R158.64] ;  /* 0x0000000e9eba8981 */ /* 0x000362000c1e1500 */
[----:B0-----:R-:W-:Y:S01]  /*5690*/  PRMT R161, RZ, 0x7610, R161 ;  /* 0x00007610ffa17816 */ /* 0x001fe200000000a1 */
[----:B-1----:R-:W-:-:S02]  /*56a0*/  IMAD.IADD R158, R9, 0x1, R148 ;  /* 0x00000001099e7824 */ /* 0x002fc400078e0294 */
[--C-:B------:R-:W-:Y:S01]  /*56b0*/  IMAD.X R159, R11, 0x1, R149.reuse, P1 ;  /* 0x000000010b9f7824 */ /* 0x100fe200008e0695 */
[CC--:B------:R-:W-:Y:S01]  /*56c0*/  IADD3 RZ, P1, R154.reuse, R148.reuse, RZ ;  /* 0x000000949aff7210 */ /* 0x0c0fe20007f3e0ff */
[----:B------:R0:W-:Y:S04]  /*56d0*/  STS.U16 [R163+UR12+0x9000], R188 ;  /* 0x009000bca3007988 */ /* 0x0001e8000800040c */
[----:B------:R1:W4:Y:S01]  /*56e0*/  @!P0 LDG.E.U16 R161, desc[UR14][R158.64] ;  /* 0x0000000e9ea18981 */ /* 0x000322000c1e1500 */
[----:B0-----:R-:W-:Y:S01]  /*56f0*/  PRMT R188, RZ, 0x7610, R188 ;  /* 0x00007610ffbc7816 */ /* 0x001fe200000000bc */
[----:B-1----:R-:W-:Y:S02]  /*5700*/  IMAD.IADD R158, R154, 0x1, R148 ;  /* 0x000000019a9e7824 */ /* 0x002fe400078e0294 */
[----:B------:R-:W-:Y:S01]  /*5710*/  IMAD.X R159, R2, 0x1, R149, P1 ;  /* 0x00000001029f7824 */ /* 0x000fe200008e0695 */
[C---:B------:R-:W-:Y:S01]  /*5720*/  IADD3 RZ, P1, R153.reuse, R148, RZ ;  /* 0x0000009499ff7210 */ /* 0x040fe20007f3e0ff */
[----:B------:R0:W-:Y:S04]  /*5730*/  STS.U16 [R163+UR12+0x9400], R160 ;  /* 0x009400a0a3007988 */ /* 0x0001e8000800040c */
[----:B------:R1:W2:Y:S01]  /*5740*/  @!P0 LDG.E.U16 R188, desc[UR14][R158.64] ;  /* 0x0000000e9ebc8981 */ /* 0x0002a2000c1e1500 */
[----:B0-----:R-:W-:Y:S01]  /*5750*/  PRMT R160, RZ, 0x7610, R160 ;  /* 0x00007610ffa07816 */ /* 0x001fe200000000a0 */
[----:B-1----:R-:W-:-:S02]  /*5760*/  IMAD.IADD R158, R153, 0x1, R148 ;  /* 0x00000001999e7824 */ /* 0x002fc400078e0294 */
[----:B------:R-:W-:-:S05]  /*5770*/  IMAD.X R159, R152, 0x1, R149, P1 ;  /* 0x00000001989f7824 */ /* 0x000fca00008e0695 */
[----:B------:R0:W4:Y:S01]  /*5780*/  @!P0 LDG.E.U16 R160, desc[UR14][R158.64] ;  /* 0x0000000e9ea08981 */ /* 0x000122000c1e1500 */
[----:B------:R-:W-:-:S03]  /*5790*/  PRMT R229, RZ, 0x7610, R229 ;  /* 0x00007610ffe57816 */ /* 0x000fc600000000e5 */
[----:B------:R1:W-:Y:S01]  /*57a0*/  STS.U16 [R163+UR12+0x9800], R155 ;  /* 0x0098009ba3007988 */ /* 0x0003e2000800040c */
[----:B0-----:R-:W-:-:S05]  /*57b0*/  IADD3 R158, P1, R224, R148, RZ ;  /* 0x00000094e09e7210 */ /* 0x001fca0007f3e0ff */
[----:B------:R-:W-:Y:S01]  /*57c0*/  IMAD.X R159, R199, 0x1, R149, P1 ;  /* 0x00000001c79f7824 */ /* 0x000fe200008e0695 */
[----:B-1----:R-:W-:Y:S01]  /*57d0*/  LOP3.LUT R155, R163, 0x40, RZ, 0x3c, !PT ;  /* 0x00000040a39b7812 */ /* 0x002fe200078e3cff */
[----:B------:R-:W-:Y:S04]  /*57e0*/  STS.U16 [R163+UR12+0x9c00], R210 ;  /* 0x009c00d2a3007988 */ /* 0x000fe8000800040c */
[----:B------:R0:W3:Y:S04]  /*57f0*/  @!P0 LDG.E.U16 R229, desc[UR14][R158.64] ;  /* 0x0000000e9ee58981 */ /* 0x0000e8000c1e1500 */
[----:B------:R1:W-:Y:S01]  /*5800*/  STS.U16 [R155+UR12+0x8200], R202 ;  /* 0x008200ca9b007988 */ /* 0x0003e2000800040c */
[----:B0-----:R-:W-:-:S02]  /*5810*/  IADD3 R158, P1, R223, R148, RZ ;  /* 0x00000094df9e7210 */ /* 0x001fc40007f3e0ff */
[----:B-1----:R-:W-:-:S03]  /*5820*/  PRMT R202, RZ, 0x7610, R202 ;  /* 0x00007610ffca7816 */ /* 0x002fc600000000ca */
[----:B------:R-:W-:Y:S01]  /*5830*/  IMAD.X R159, R197, 0x1, R149, P1 ;  /* 0x00000001c59f7824 */ /* 0x000fe200008e0695 */
[----:B------:R0:W-:Y:S04]  /*5840*/  STS.U16 [R155+UR12+0x8600], R203 ;  /* 0x008600cb9b007988 */ /* 0x0001e8000800040c */
[----:B------:R1:W5:Y:S01]  /*5850*/  @!P0 LDG.E.U16 R202, desc[UR14][R158.64] ;  /* 0x0000000e9eca8981 */ /* 0x000362000c1e1500 */
[----:B0-----:R-:W-:Y:S02]  /*5860*/  PRMT R203, RZ, 0x7610, R203 ;  /* 0x00007610ffcb7816 */ /* 0x001fe400000000cb */
[----:B-1----:R-:W-:-:S05]  /*5870*/  IADD3 R158, P1, R168, R148, RZ ;  /* 0x00000094a89e7210 */ /* 0x002fca0007f3e0ff */
[----:B------:R-:W-:-:S05]  /*5880*/  IMAD.X R159, R146, 0x1, R149, P1 ;  /* 0x00000001929f7824 */ /* 0x000fca00008e0695 */
[----:B------:R0:W2:Y:S04]  /*5890*/  @!P0 LDG.E.U16 R203, desc[UR14][R158.64] ;  /* 0x0000000e9ecb8981 */ /* 0x0000a8000c1e1500 */
[----:B------:R1:W-:Y:S01]  /*58a0*/  STS.U16 [R155+UR12+0x8a00], R204 ;  /* 0x008a00cc9b007988 */ /* 0x0003e2000800040c */
[----:B0-----:R-:W-:Y:S02]  /*58b0*/  IADD3 R158, P1, R194, R148, RZ ;  /* 0x00000094c29e7210 */ /* 0x001fe40007f3e0ff */
[----:B-1----:R-:W-:-:S03]  /*58c0*/  PRMT R204, RZ, 0x7610, R204 ;  /* 0x00007610ffcc7816 */ /* 0x002fc600000000cc */
[----:B------:R-:W-:Y:S01]  /*58d0*/  IMAD.X R159, R141, 0x1, R149, P1 ;  /* 0x000000018d9f7824 */ /* 0x000fe200008e0695 */
[----:B------:R0:W-:Y:S04]  /*58e0*/  STS.U16 [R155+UR12+0x8e00], R205 ;  /* 0x008e00cd9b007988 */ /* 0x0001e8000800040c */
[----:B------:R1:W4:Y:S01]  /*58f0*/  @!P0 LDG.E.U16 R204, desc[UR14][R158.64] ;  /* 0x0000000e9ecc8981 */ /* 0x000322000c1e1500 */
[----:B0-----:R-:W-:Y:S02]  /*5900*/  PRMT R205, RZ, 0x7610, R205 ;  /* 0x00007610ffcd7816 */ /* 0x001fe400000000cd */
[----:B-1----:R-:W-:-:S05]  /*5910*/  IADD3 R158, P1, R221, R148, RZ ;  /* 0x00000094dd9e7210 */ /* 0x002fca0007f3e0ff */
        /* <DEDUP_REMOVED lines=10> */
[----:B------:R-:W-:-:S05]  /*59c0*/  IMAD.X R159, R135, 0x1, R149, P1 ;  /* 0x00000001879f7824 */ /* 0x000fca00008e0695 */
[----:B------:R0:W4:Y:S04]  /*59d0*/  @!P0 LDG.E.U16 R207, desc[UR14][R158.64] ;  /* 0x0000000e9ecf8981 */ /* 0x000128000c1e1500 */
        /* <DEDUP_REMOVED lines=8> */
[----:B------:R-:W-:-:S05]  /*5a60*/  IMAD.X R159, R137, 0x1, R149, P1 ;  /* 0x00000001899f7824 */ /* 0x000fca00008e0695 */
[----:B------:R0:W4:Y:S01]  /*5a70*/  @!P0 LDG.E.U16 R209, desc[UR14][R158.64] ;  /* 0x0000000e9ed18981 */ /* 0x000122000c1e1500 */
[----:B------:R-:W-:Y:S02]  /*5a80*/  PRMT R210, RZ, 0x7610, R210 ;  /* 0x00007610ffd27816 */ /* 0x000fe400000000d2 */
[----:B0-----:R-:W-:-:S05]  /*5a90*/  IADD3 R158, P1, R183, R148, RZ ;  /* 0x00000094b79e7210 */ /* 0x001fca0007f3e0ff */
[----:B------:R-:W-:-:S05]  /*5aa0*/  IMAD.X R159, R129, 0x1, R149, P1 ;  /* 0x00000001819f7824 */ /* 0x000fca00008e0695 */
[----:B------:R0:W4:Y:S02]  /*5ab0*/  @!P0 LDG.E.U16 R210, desc[UR14][R158.64] ;  /* 0x0000000e9ed28981 */ /* 0x000124000c1e1500 */
[----:B0-----:R-:W-:-:S05]  /*5ac0*/  IADD3 R158, P1, R217, R148, RZ ;  /* 0x00000094d99e7210 */ /* 0x001fca0007f3e0ff */
[----:B------:R-:W-:Y:S01]  /*5ad0*/  IMAD.X R159, R181, 0x1, R149, P1 ;  /* 0x00000001b59f7824 */ /* 0x000fe200008e0695 */
[----:B------:R-:W-:Y:S02]  /*5ae0*/  PRMT R230, RZ, 0x7610, R230 ;  /* 0x00007610ffe67816 */ /* 0x000fe400000000e6 */
[----:B------:R-:W-:Y:S01]  /*5af0*/  PRMT R231, RZ, 0x7610, R231 ;  /* 0x00007610ffe77816 */ /* 0x000fe200000000e7 */
[----:B---3--:R-:W-:Y:S04]  /*5b00*/  STS.U16 [R163+UR12], R229 ;  /* 0x000000e5a3007988 */ /* 0x008fe8000800040c */
[----:B-----5:R0:W-:Y:S02]  /*5b10*/  STS.U16 [R163+UR12+0x400], R202 ;  /* 0x000400caa3007988 */ /* 0x0201e4000800040c */
[----:B0-----:R-:W-:-:S06]  /*5b20*/  PRMT R202, RZ, 0x7610, R202 ;  /* 0x00007610ffca7816 */ /* 0x001fcc00000000ca */
[----:B------:R0:W3:Y:S04]  /*5b30*/  @!P0 LDG.E.U16 R202, desc[UR14][R158.64] ;  /* 0x0000000e9eca8981 */ /* 0x0000e8000c1e1500 */
[----:B--2---:R1:W-:Y:S01]  /*5b40*/  STS.U16 [R163+UR12+0x800], R203 ;  /* 0x000800cba3007988 */ /* 0x0043e2000800040c */
[----:B0-----:R-:W-:Y:S02]  /*5b50*/  IADD3 R158, P1, R130, R148, RZ ;  /* 0x00000094829e7210 */ /* 0x001fe40007f3e0ff */
[----:B-1----:R-:W-:-:S03]  /*5b60*/  PRMT R203, RZ, 0x7610, R203 ;  /* 0x00007610ffcb7816 */ /* 0x002fc600000000cb */
[----:B------:R-:W-:-:S05]  /*5b70*/  IMAD.X R159, R131, 0x1, R149, P1 ;  /* 0x00000001839f7824 */ /* 0x000fca00008e0695 */
[----:B------:R0:W2:Y:S01]  /*5b80*/  @!P0 LDG.E.U16 R203, desc[UR14][R158.64] ;  /* 0x0000000e9ecb8981 */ /* 0x0000a2000c1e1500 */
[----:B------:R-:W-:Y:S02]  /*5b90*/  PRMT R229, RZ, 0x7610, R229 ;  /* 0x00007610ffe57816 */ /* 0x000fe400000000e5 */
[----:B0-----:R-:W-:-:S05]  /*5ba0*/  IADD3 R158, P1, R127, R148, RZ ;  /* 0x000000947f9e7210 */ /* 0x001fca0007f3e0ff */
[----:B------:R-:W-:-:S05]  /*5bb0*/  IMAD.X R159, R123, 0x1, R149, P1 ;  /* 0x000000017b9f7824 */ /* 0x000fca00008e0695 */
[----:B------:R0:W5:Y:S02]  /*5bc0*/  @!P0 LDG.E.U16 R229, desc[UR14][R158.64] ;  /* 0x0000000e9ee58981 */ /* 0x000164000c1e1500 */
[----:B0-----:R-:W-:-:S05]  /*5bd0*/  IADD3 R158, P1, R176, R148, RZ ;  /* 0x00000094b09e7210 */ /* 0x001fca0007f3e0ff */
[----:B------:R-:W-:-:S05]  /*5be0*/  IMAD.X R159, R120, 0x1, R149, P1 ;  /* 0x00000001789f7824 */ /* 0x000fca00008e0695 */
[----:B------:R0:W5:Y:S02]  /*5bf0*/  @!P0 LDG.E.U16 R230, desc[UR14][R158.64] ;  /* 0x0000000e9ee68981 */ /* 0x000164000c1e1500 */
[----:B0-----:R-:W-:-:S05]  /*5c00*/  IADD3 R158, P1, R124, R148, RZ ;  /* 0x000000947c9e7210 */ /* 0x001fca0007f3e0ff */
[----:B------:R-:W-:-:S05]  /*5c10*/  IMAD.X R159, R125, 0x1, R149, P1 ;  /* 0x000000017d9f7824 */ /* 0x000fca00008e0695 */
[----:B------:R0:W5:Y:S04]  /*5c20*/  @!P0 LDG.E.U16 R231, desc[UR14][R158.64] ;  /* 0x0000000e9ee78981 */ /* 0x000168000c1e1500 */
[----:B----4-:R1:W-:Y:S01]  /*5c30*/  STS.U16 [R163+UR12+0x1800], R207 ;  /* 0x001800cfa3007988 */ /* 0x0103e2000800040c */
[----:B0-----:R-:W-:Y:S02]  /*5c40*/  IADD3 R158, P1, R173, R148, RZ ;  /* 0x00000094ad9e7210 */ /* 0x001fe40007f3e0ff */
[----:B-1----:R-:W-:-:S03]  /*5c50*/  PRMT R207, RZ, 0x7610, R207 ;  /* 0x00007610ffcf7816 */ /* 0x002fc600000000cf */
[----:B------:R-:W-:-:S05]  /*5c60*/  IMAD.X R159, R115, 0x1, R149, P1 ;  /* 0x00000001739f7824 */ /* 0x000fca00008e0695 */
[----:B------:R0:W4:Y:S01]  /*5c70*/  @!P0 LDG.E.U16 R207, desc[UR14][R158.64] ;  /* 0x0000000e9ecf8981 */ /* 0x000122000c1e1500 */
[----:B------:R-:W-:Y:S02]  /*5c80*/  PRMT R232, RZ, 0x7610, R232 ;  /* 0x00007610ffe87816 */ /* 0x000fe400000000e8 */
[----:B0-----:R-:W-:-:S05]  /*5c90*/  IADD3 R158, P1, R214, R148, RZ ;  /* 0x00000094d69e7210 */ /* 0x001fca0007f3e0ff */
[----:B------:R-:W-:Y:S01]  /*5ca0*/  IMAD.X R159, R172, 0x1, R149, P1 ;  /* 0x00000001ac9f7824 */ /* 0x000fe200008e0695 */
[----:B------:R0:W-:Y:S04]  /*5cb0*/  STS.U16 [R163+UR12+0x1400], R206 ;  /* 0x001400cea3007988 */ /* 0x0001e8000800040c */
[----:B------:R1:W5:Y:S01]  /*5cc0*/  @!P0 LDG.E.U16 R232, desc[UR14][R158.64] ;  /* 0x0000000e9ee88981 */ /* 0x000362000c1e1500 */
[----:B0-----:R-:W-:Y:S02]  /*5cd0*/  PRMT R206, RZ, 0x7610, R206 ;  /* 0x00007610ffce7816 */ /* 0x001fe400000000ce */
[----:B-1----:R-:W-:-:S05]  /*5ce0*/  IADD3 R158, P1, R117, R148, RZ ;  /* 0x00000094759e7210 */ /* 0x002fca0007f3e0ff */
        /* <DEDUP_REMOVED lines=10> */
[----:B------:R-:W-:-:S05]  /*5d90*/  IMAD.X R159, R104, 0x1, R149, P1 ;  /* 0x00000001689f7824 */ /* 0x000fca00008e0695 */
[----:B------:R0:W5:Y:S02]  /*5da0*/  @!P0 LDG.E.U16 R204, desc[UR14][R158.64] ;  /* 0x0000000e9ecc8981 */ /* 0x000164000c1e1500 */
[----:B0-----:R-:W-:-:S05]  /*5db0*/  IADD3 R158, P1, R110, R148, RZ ;  /* 0x000000946e9e7210 */ /* 0x001fca0007f3e0ff */
[----:B------:R-:W-:Y:S01]  /*5dc0*/  IMAD.X R159, R111, 0x1, R149, P1 ;  /* 0x000000016f9f7824 */ /* 0x000fe200008e0695 */
[----:B--2---:R0:W-:Y:S02]  /*5dd0*/  STS.U16 [R163+UR12+0x2c00], R203 ;  /* 0x002c00cba3007988 */ /* 0x0041e4000800040c */
[----:B0-----:R-:W-:-:S06]  /*5de0*/  PRMT R203, RZ, 0x7610, R203 ;  /* 0x00007610ffcb7816 */ /* 0x001fcc00000000cb */
[----:B------:R0:W2:Y:S04]  /*5df0*/  @!P0 LDG.E.U16 R203, desc[UR14][R158.64] ;  /* 0x0000000e9ecb8981 */ /* 0x0000a8000c1e1500 */
[----:B---3--:R1:W-:Y:S01]  /*5e00*/  STS.U16 [R163+UR12+0x2800], R202 ;  /* 0x002800caa3007988 */ /* 0x0083e2000800040c */
[----:B0-----:R-:W-:Y:S02]  /*5e10*/  IADD3 R158, P1, R103, R148, RZ ;  /* 0x00000094679e7210 */ /* 0x001fe40007f3e0ff */
[----:B-1----:R-:W-:-:S03]  /*5e20*/  PRMT R202, RZ, 0x7610, R202 ;  /* 0x00007610ffca7816 */ /* 0x002fc600000000ca */
[----:B------:R-:W-:Y:S01]  /*5e30*/  IMAD.X R159, R97, 0x1, R149, P1 ;  /* 0x00000001619f7824 */ /* 0x000fe200008e0695 */
[----:B------:R0:W-:Y:S04]  /*5e40*/  STS.U16 [R163+UR12+0x2000], R209 ;  /* 0x002000d1a3007988 */ /* 0x0001e8000800040c */
[----:B------:R1:W3:Y:S01]  /*5e50*/  @!P0 LDG.E.U16 R202, desc[UR14][R158.64] ;  /* 0x0000000e9eca8981 */ /* 0x0002e2000c1e1500 */
[----:B0-----:R-:W-:Y:S02]  /*5e60*/  PRMT R209, RZ, 0x7610, R209 ;  /* 0x00007610ffd17816 */ /* 0x001fe400000000d1 */
[----:B-1----:R-:W-:-:S05]  /*5e70*/  IADD3 R158, P1, R201, R148, RZ ;  /* 0x00000094c99e7210 */ /* 0x002fca0007f3e0ff */
[----:B------:R-:W-:Y:S01]  /*5e80*/  IMAD.X R159, R94, 0x1, R149, P1 ;  /* 0x000000015e9f7824 */ /* 0x000fe200008e0695 */
[----:B------:R0:W-:Y:S04]  /*5e90*/  STS.U16 [R163+UR12+0x1c00], R208 ;  /* 0x001c00d0a3007988 */ /* 0x0001e8000800040c */
[----:B------:R1:W3:Y:S01]  /*5ea0*/  @!P0 LDG.E.U16 R209, desc[UR14][R158.64] ;  /* 0x0000000e9ed18981 */ /* 0x0002e2000c1e1500 */
[----:B0-----:R-:W-:Y:S02]  /*5eb0*/  PRMT R208, RZ, 0x7610, R208 ;  /* 0x00007610ffd07816 */ /* 0x001fe400000000d0 */
[----:B-1----:R-:W-:-:S05]  /*5ec0*/  IADD3 R158, P1, R100, R148, RZ ;  /* 0x00000094649e7210 */ /* 0x002fca0007f3e0ff */
[----:B------:R-:W-:-:S05]  /*5ed0*/  IMAD.X R159, R101, 0x1, R149, P1 ;  /* 0x00000001659f7824 */ /* 0x000fca00008e0695 */
[----:B------:R0:W3:Y:S04]  /*5ee0*/  @!P0 LDG.E.U16 R208, desc[UR14][R158.64] ;  /* 0x0000000e9ed08981 */ /* 0x0000e8000c1e1500 */
[----:B----4-:R1:W-:Y:S01]  /*5ef0*/  STS.U16 [R163+UR12+0x3c00], R207 ;  /* 0x003c00cfa3007988 */ /* 0x0103e2000800040c */
        /* <DEDUP_REMOVED lines=38> */
[----:B-----5:R0:W-:Y:S04]  /*6160*/  STS.U16 [R163+UR12+0x4400], R206 ;  /* 0x004400cea3007988 */ /* 0x0201e8000800040c */
        /* <DEDUP_REMOVED lines=23> */
[----:B------:R-:W-:-:S05]  /*62e0*/  IMAD.X R159, R126, 0x1, R149, P1 ;  /* 0x000000017e9f7824 */ /* 0x000fca00008e0695 */
[----:B------:R0:W3:Y:S04]  /*62f0*/  @!P0 LDG.E.U16 R202, desc[UR14][R158.64] ;  /* 0x0000000e9eca8981 */ /* 0x0000e8000c1e1500 */
[----:B------:R1:W-:Y:S01]  /*6300*/  STS.U16 [R163+UR12+0x5800], R209 ;  /* 0x005800d1a3007988 */ /* 0x0003e2000800040c */
        /* <DEDUP_REMOVED lines=9> */
[----:B----4-:R1:W-:Y:S01]  /*63a0*/  STS.U16 [R163+UR12+0x6000], R207 ;  /* 0x006000cfa3007988 */ /* 0x0103e2000800040c */
[----:B0-----:R-:W-:Y:S02]  /*63b0*/  IADD3 R158, P1, R175, R148, RZ ;  /* 0x00000094af9e7210 */ /* 0x001fe40007f3e0ff */
[----:B-1----:R-:W-:-:S03]  /*63c0*/  PRMT R207, RZ, 0x7610, R207 ;  /* 0x00007610ffcf7816 */ /* 0x002fc600000000cf */
[--C-:B------:R-:W-:Y:S01]  /*63d0*/  IMAD.X R159, R119, 0x1, R149.reuse, P1 ;  /* 0x00000001779f7824 */ /* 0x100fe200008e0695 */
[----:B------:R0:W-:Y:S04]  /*63e0*/  STS.U16 [R163+UR12+0x3000], R229 ;  /* 0x003000e5a3007988 */ /* 0x0001e8000800040c */
[----:B------:R1:W4:Y:S04]  /*63f0*/  @!P0 LDG.E.U16 R207, desc[UR14][R158.64] ;  /* 0x0000000e9ecf8981 */ /* 0x000328000c1e1500 */
[----:B------:R-:W-:Y:S01]  /*6400*/  STS.U16 [R163+UR12+0x3400], R230 ;  /* 0x003400e6a3007988 */ /* 0x000fe2000800040c */
[----:B------:R-:W-:Y:S01]  /*6410*/  USHF.L.U32 UR4, UR25, 0x8, URZ ;  /* 0x0000000819047899 */ /* 0x000fe2000800063f */
[----:B0-----:R-:W0:Y:S01]  /*6420*/  LDC R229, c[0x0][0x238] ;  /* 0x00008e00ffe57b82 */ /* 0x001e220000000800 */
[----:B-1----:R-:W-:Y:S01]  /*6430*/  IADD3 R158, P1, R215, R148, RZ ;  /* 0x00000094d79e7210 */ /* 0x002fe20007f3e0ff */
[----:B------:R-:W-:Y:S04]  /*6440*/  STS.U16 [R163+UR12+0x3800], R231 ;  /* 0x003800e7a3007988 */ /* 0x000fe8000800040c */
[----:B------:R-:W-:Y:S01]  /*6450*/  STS.U16 [R163+UR12+0x4000], R232 ;  /* 0x004000e8a3007988 */ /* 0x000fe2000800040c */
[----:B------:R-:W-:-:S03]  /*6460*/  IMAD.X R159, R174, 0x1, R149, P1 ;  /* 0x00000001ae9f7824 */ /* 0x000fc600008e0695 */
[----:B------:R1:W-:Y:S02]  /*6470*/  STS.U16 [R163+UR12+0x6400], R210 ;  /* 0x006400d2a3007988 */ /* 0x0003e4000800040c */
[----:B-1----:R-:W-:-:S06]  /*6480*/  PRMT R163, RZ, 0x7610, R163 ;  /* 0x00007610ffa37816 */ /* 0x002fcc00000000a3 */
[----:B------:R1:W4:Y:S01]  /*6490*/  @!P0 LDG.E.U16 R163, desc[UR14][R158.64] ;  /* 0x0000000e9ea38981 */ /* 0x000322000c1e1500 */
[----:B------:R-:W-:Y:S02]  /*64a0*/  PRMT R210, RZ, 0x7610, R210 ;  /* 0x00007610ffd27816 */ /* 0x000fe400000000d2 */
[----:B-1----:R-:W-:-:S05]  /*64b0*/  IADD3 R158, P1, R121, R148, RZ ;  /* 0x00000094799e7210 */ /* 0x002fca0007f3e0ff */
[----:B------:R-:W-:Y:S01]  /*64c0*/  IMAD.X R159, R122, 0x1, R149, P1 ;  /* 0x000000017a9f7824 */ /* 0x000fe200008e0695 */
[----:B------:R1:W-:Y:S04]  /*64d0*/  STS.U16 [R155+UR12+0x200], R178 ;  /* 0x000200b29b007988 */ /* 0x0003e8000800040c */
[----:B------:R0:W4:Y:S01]  /*64e0*/  @!P0 LDG.E.U16 R210, desc[UR14][R158.64] ;  /* 0x0000000e9ed28981 */ /* 0x000122000c1e1500 */
[----:B-1----:R-:W-:Y:S02]  /*64f0*/  PRMT R178, RZ, 0x7610, R178 ;  /* 0x00007610ffb27816 */ /* 0x002fe400000000b2 */
[----:B0-----:R-:W-:-:S05]  /*6500*/  IADD3 R158, P1, R116, R148, RZ ;  /* 0x00000094749e7210 */ /* 0x001fca0007f3e0ff */
        /* <DEDUP_REMOVED lines=41> */
[----:B--2---:R0:W-:Y:S04]  /*67a0*/  STS.U16 [R155+UR12+0x2600], R203 ;  /* 0x002600cb9b007988 */ /* 0x0041e8000800040c */
[----:B------:R1:W2:Y:S01]  /*67b0*/  @!P0 LDG.E.U16 R204, desc[UR14][R158.64] ;  /* 0x0000000e9ecc8981 */ /* 0x0002a2000c1e1500 */
[----:B0-----:R-:W-:Y:S02]  /*67c0*/  PRMT R203, RZ, 0x7610, R203 ;  /* 0x00007610ffcb7816 */ /* 0x001fe400000000cb */
[----:B-1----:R-:W-:-:S05]  /*67d0*/  IADD3 R158, P1, R88, R148, RZ ;  /* 0x00000094589e7210 */ /* 0x002fca0007f3e0ff */
[----:B------:R-:W-:-:S05]  /*67e0*/  IMAD.X R159, R19, 0x1, R149, P1 ;  /* 0x00000001139f7824 */ /* 0x000fca00008e0695 */
[----:B------:R-:W2:Y:S04]  /*67f0*/  @!P0 LDG.E.U16 R203, desc[UR14][R158.64] ;  /* 0x0000000e9ecb8981 */ /* 0x000ea8000c1e1500 */
[----:B------:R-:W-:Y:S04]  /*6800*/  STS.U16 [R155+UR12+0x6a00], R166 ;  /* 0x006a00a69b007988 */ /* 0x000fe8000800040c */
[----:B------:R-:W-:Y:S04]  /*6810*/  STS.U16 [R155+UR12+0x6e00], R165 ;  /* 0x006e00a59b007988 */ /* 0x000fe8000800040c */
[----:B------:R-:W-:Y:S04]  /*6820*/  STS.U16 [R155+UR12+0x7200], R164 ;  /* 0x007200a49b007988 */ /* 0x000fe8000800040c */
[----:B------:R-:W-:Y:S04]  /*6830*/  STS.U16 [R155+UR12+0x7600], R162 ;  /* 0x007600a29b007988 */ /* 0x000fe8000800040c */
[----:B------:R-:W-:Y:S04]  /*6840*/  STS.U16 [R155+UR12+0x7a00], R161 ;  /* 0x007a00a19b007988 */ /* 0x000fe8000800040c */
[----:B------:R0:W-:Y:S04]  /*6850*/  STS.U16 [R155+UR12+0x7e00], R160 ;  /* 0x007e00a09b007988 */ /* 0x0001e8000800040c */
[----:B---3--:R-:W-:Y:S04]  /*6860*/  STS.U16 [R155+UR12+0x2a00], R202 ;  /* 0x002a00ca9b007988 */ /* 0x008fe8000800040c */
[----:B------:R-:W-:Y:S04]  /*6870*/  STS.U16 [R155+UR12+0x2e00], R209 ;  /* 0x002e00d19b007988 */ /* 0x000fe8000800040c */
[----:B------:R-:W-:Y:S04]  /*6880*/  STS.U16 [R155+UR12+0x3200], R208 ;  /* 0x003200d09b007988 */ /* 0x000fe8000800040c */
[----:B----4-:R-:W-:Y:S04]  /*6890*/  STS.U16 [R155+UR12+0x3600], R207 ;  /* 0x003600cf9b007988 */ /* 0x010fe8000800040c */
[----:B------:R1:W-:Y:S04]  /*68a0*/  STS.U16 [R155+UR12+0x3a00], R163 ;  /* 0x003a00a39b007988 */ /* 0x0003e8000800040c */
[----:B------:R-:W-:Y:S04]  /*68b0*/  STS.U16 [R155+UR12+0x3e00], R210 ;  /* 0x003e00d29b007988 */ /* 0x000fe8000800040c */
[----:B------:R-:W-:Y:S04]  /*68c0*/  STS.U16 [R155+UR12+0x4200], R178 ;  /* 0x004200b29b007988 */ /* 0x000fe8000800040c */
[----:B------:R-:W-:Y:S04]  /*68d0*/  STS.U16 [R155+UR12+0x4600], R180 ;  /* 0x004600b49b007988 */ /* 0x000fe8000800040c */
[----:B------:R-:W-:Y:S04]  /*68e0*/  STS.U16 [R155+UR12+0x4a00], R182 ;  /* 0x004a00b69b007988 */ /* 0x000fe8000800040c */
[----:B------:R-:W-:Y:S04]  /*68f0*/  STS.U16 [R155+UR12+0x4e00], R184 ;  /* 0x004e00b89b007988 */ /* 0x000fe8000800040c */
[----:B-----5:R-:W-:Y:S04]  /*6900*/  STS.U16 [R155+UR12+0x5200], R186 ;  /* 0x005200ba9b007988 */ /* 0x020fe8000800040c */
[----:B------:R-:W-:Y:S04]  /*6910*/  STS.U16 [R155+UR12+0x5600], R188 ;  /* 0x005600bc9b007988 */ /* 0x000fe8000800040c */
[----:B------:R-:W-:Y:S04]  /*6920*/  STS.U16 [R155+UR12+0x5a00], R206 ;  /* 0x005a00ce9b007988 */ /* 0x000fe8000800040c */
[----:B------:R-:W-:Y:S04]  /*6930*/  STS.U16 [R155+UR12+0x5e00], R205 ;  /* 0x005e00cd9b007988 */ /* 0x000fe8000800040c */
[----:B--2---:R-:W-:Y:S04]  /*6940*/  STS.U16 [R155+UR12+0x6200], R204 ;  /* 0x006200cc9b007988 */ /* 0x004fe8000800040c */
[----:B------:R2:W-:Y:S01]  /*6950*/  STS.U16 [R155+UR12+0x6600], R203 ;  /* 0x006600cb9b007988 */ /* 0x0005e2000800040c */
[----:B------:R3:W-:Y:S06]  /*6960*/  MEMBAR.ALL.CTA ;  /* 0x0000000000007992 */ /* 0x0007ec0000008000 */
[----:B---3--:R-:W3:Y:S01]  /*6970*/  FENCE.VIEW.ASYNC.S ;  /* 0x00000000000073c6 */ /* 0x008ee20000000000 */
[----:B------:R-:W-:-:S04]  /*6980*/  ULOP3.LUT UR4, UR4, 0x400, URZ, 0xc0, !UPT ;  /* 0x0000040004047892 */ /* 0x000fc8000f8ec03f */
[----:B------:R-:W-:Y:S01]  /*6990*/  ULEA.HI UR4, UR12, UR4, URZ, 0x1c ;  /* 0x000000040c047291 */ /* 0x000fe2000f8fe03f */
[----:B---3--:R-:W-:Y:S03]  /*69a0*/  BAR.SYNC.DEFER_BLOCKING 0x0 ;  /* 0x0000000000007b1d */ /* 0x008fe60000010000 */
[----:B------:R-:W-:-:S03]  /*69b0*/  ULOP3.LUT UR6, UR4, 0x3fff, URZ, 0xc0, !UPT ;  /* 0x00003fff04067892 */ /* 0x000fc6000f8ec03f */
[----:B------:R-:W-:Y:S01]  /*69c0*/  UMOV UR4, UR13 ;  /* 0x0000000d00047c82 */ /* 0x000fe20008000000 */
[----:B------:R-:W-:Y:S01]  /*69d0*/  UMOV UR5, 0x40000040 ;  /* 0x4000004000057882 */ /* 0x000fe20000000000 */
[----:B------:R-:W-:Y:S01]  /*69e0*/  UMOV UR7, 0x40000040 ;  /* 0x4000004000077882 */ /* 0x000fe20000000000 */
[----:B------:R-:W-:-:S06]  /*69f0*/  WARPGROUP.ARRIVE ;  /* 0x00000000000079c5 */ /* 0x000fcc0000000000 */
[----:B------:R-:W-:Y:S01]  /*6a00*/  HGMMA.64x128x16.F32 R24, gdesc[UR4].tnspA, R24 ;  /* 0x21e00000041879f0 */ /* 0x000fe20008700818 */
[----:B------:R-:W-:Y:S01]  /*6a10*/  UIADD3 UR10, UP0, UR6, 0x2, URZ ;  /* 0x00000002060a7890 */ /* 0x000fe2000ff1e03f */
[----:B------:R-:W-:-:S03]  /*6a20*/  UMOV UR4, URZ ;  /* 0x0000003f00047c82 */ /* 0x000fc60008000000 */
[----:B------:R-:W-:-:S04]  /*6a30*/  UIADD3.X UR11, UR4, 0x40000040, URZ, UP0, !UPT ;  /* 0x40000040040b7890 */ /* 0x000fc800087fe43f */
[----:B------:R-:W-:-:S05]  /*6a40*/  UIADD3.64 UR18, UR10, 0x2, URZ ;  /* 0x000000020a127897 */ /* 0x000fca000fffe03f */
[----:B------:R-:W-:Y:S01]  /*6a50*/  HGMMA.64x128x16.F32 R24, gdesc[UR8].tnspA, R24 ;  /* 0x21e00000081879f0 */ /* 0x000fe20008700818 */
[----:B------:R-:W-:Y:S02]  /*6a60*/  IMAD.MOV.U32 R158, RZ, RZ, R153 ;  /* 0x000000ffff9e7224 */ /* 0x000fe400078e0099 */
[----:B------:R-:W-:Y:S02]  /*6a70*/  IMAD.MOV.U32 R159, RZ, RZ, R152 ;  /* 0x000000ffff9f7224 */ /* 0x000fe400078e0098 */
[----:B------:R-:W-:-:S04]  /*6a80*/  IMAD.WIDE R158, R151, 0x2, R158 ;  /* 0x00000002979e7825 */ /* 0x000fc800078e029e */
[----:B------:R-:W-:Y:S02]  /*6a90*/  IMAD.MOV.U32 R153, RZ, RZ, R158 ;  /* 0x000000ffff997224 */ /* 0x000fe400078e009e */
[----:B------:R-:W-:Y:S02]  /*6aa0*/  IMAD.MOV.U32 R152, RZ, RZ, R159 ;  /* 0x000000ffff987224 */ /* 0x000fe400078e009f */
[----:B------:R-:W-:Y:S02]  /*6ab0*/  IMAD.MOV.U32 R158, RZ, RZ, R9 ;  /* 0x000000ffff9e7224 */ /* 0x000fe400078e0009 */
[----:B------:R-:W-:Y:S02]  /*6ac0*/  IMAD.MOV.U32 R159, RZ, RZ, R11 ;  /* 0x000000ffff9f7224 */ /* 0x000fe400078e000b */
[----:B0-----:R-:W-:Y:S02]  /*6ad0*/  IMAD.MOV.U32 R160, RZ, RZ, R3 ;  /* 0x000000ffffa07224 */ /* 0x001fe400078e0003 */
[----:B------:R-:W-:-:S02]  /*6ae0*/  IMAD.MOV.U32 R161, RZ, RZ, R4 ;  /* 0x000000ffffa17224 */ /* 0x000fc400078e0004 */
[----:B------:R-:W-:-:S04]  /*6af0*/  IMAD.WIDE R158, R151, 0x2, R158 ;  /* 0x00000002979e7825 */ /* 0x000fc800078e029e */
[----:B------:R-:W-:-:S04]  /*6b00*/  IMAD.WIDE R160, R151, 0x2, R160 ;  /* 0x0000000297a07825 */ /* 0x000fc800078e02a0 */
[----:B------:R-:W-:Y:S02]  /*6b10*/  IMAD.MOV.U32 R9, RZ, RZ, R158 ;  /* 0x000000ffff097224 */ /* 0x000fe400078e009e */
[----:B------:R-:W-:Y:S02]  /*6b20*/  IMAD.MOV.U32 R11, RZ, RZ, R159 ;  /* 0x000000ffff0b7224 */ /* 0x000fe400078e009f */
[----:B------:R-:W-:Y:S02]  /*6b30*/  IMAD.MOV.U32 R3, RZ, RZ, R160 ;  /* 0x000000ffff037224 */ /* 0x000fe400078e00a0 */
[----:B------:R-:W-:Y:S02]  /*6b40*/  IMAD.MOV.U32 R4, RZ, RZ, R161 ;  /* 0x000000ffff047224 */ /* 0x000fe400078e00a1 */
[----:B------:R-:W-:Y:S02]  /*6b50*/  IMAD.MOV.U32 R158, RZ, RZ, R14 ;  /* 0x000000ffff9e7224 */ /* 0x000fe400078e000e */
[----:B------:R-:W-:-:S02]  /*6b60*/  IMAD.MOV.U32 R159, RZ, RZ, R16 ;  /* 0x000000ffff9f7224 */ /* 0x000fc400078e0010 */
[----:B------:R-:W-:Y:S02]  /*6b70*/  IMAD.MOV.U32 R160, RZ, RZ, R13 ;  /* 0x000000ffffa07224 */ /* 0x000fe400078e000d */
[----:B------:R-:W-:Y:S02]  /*6b80*/  IMAD.MOV.U32 R161, RZ, RZ, R7 ;  /* 0x000000ffffa17224 */ /* 0x000fe400078e0007 */
[----:B------:R-:W-:-:S04]  /*6b90*/  IMAD.WIDE R158, R151, 0x2, R158 ;  /* 0x00000002979e7825 */ /* 0x000fc800078e029e */
[----:B------:R-:W-:-:S04]  /*6ba0*/  IMAD.WIDE R160, R151, 0x2, R160 ;  /* 0x0000000297a07825 */ /* 0x000fc800078e02a0 */
[----:B------:R-:W-:Y:S02]  /*6bb0*/  IMAD.MOV.U32 R14, RZ, RZ, R158 ;  /* 0x000000ffff0e7224 */ /* 0x000fe400078e009e */
[----:B------:R-:W-:Y:S02]  /*6bc0*/  IMAD.MOV.U32 R16, RZ, RZ, R159 ;  /* 0x000000ffff107224 */ /* 0x000fe400078e009f */
[----:B------:R-:W-:Y:S01]  /*6bd0*/  IMAD.MOV.U32 R13, RZ, RZ, R160 ;  /* 0x000000ffff0d7224 */ /* 0x000fe200078e00a0 */
[----:B------:R-:W-:Y:S01]  /*6be0*/  HGMMA.64x128x16.F32 R24, gdesc[UR16].tnspA, R24 ;  /* 0x21e00000101879f0 */ /* 0x000fe20008700818 */
        /* <DEDUP_REMOVED lines=54> */
[----:B------:R-:W-:Y:S01]  /*6f50*/  IMAD.MOV.U32 R161, RZ, RZ, R104 ;  /* 0x000000ffffa17224 */ /* 0x000fe200078e0068 */
[----:B------:R-:W-:Y:S01]  /*6f60*/  UIADD3.64 UR22, UR10, 0x4, URZ ;  /* 0x000000040a167897 */ /* 0x000fe2000fffe03f */
[----:B------:R-:W-:-:S04]  /*6f70*/  IMAD.WIDE R158, R151, 0x2, R158 ;  /* 0x00000002979e7825 */ /* 0x000fc800078e029e */
[----:B------:R-:W-:-:S04]  /*6f80*/  IMAD.WIDE R160, R151, 0x2, R160 ;  /* 0x0000000297a07825 */ /* 0x000fc800078e02a0 */
[----:B------:R-:W-:Y:S01]  /*6f90*/  IMAD.MOV.U32 R108, RZ, RZ, R158 ;  /* 0x000000ffff6c7224 */ /* 0x000fe200078e009e */
[----:B------:R-:W-:Y:S01]  /*6fa0*/  HGMMA.64x128x16.F32 R24, gdesc[UR20].tnspA, R24, gsb0 ;  /* 0x21e00000141879f0 */ /* 0x000fe20008000818 */
[----:B------:R-:W-:Y:S02]  /*6fb0*/  IMAD.MOV.U32 R102, RZ, RZ, R159 ;  /* 0x000000ffff667224 */ /* 0x000fe400078e009f */
[----:B------:R-:W-:Y:S02]  /*6fc0*/  IMAD.MOV.U32 R212, RZ, RZ, R160 ;  /* 0x000000ffffd47224 */ /* 0x000fe400078e00a0 */
[----:B------:R-:W-:Y:S02]  /*6fd0*/  IMAD.MOV.U32 R104, RZ, RZ, R161 ;  /* 0x000000ffff687224 */ /* 0x000fe400078e00a1 */
[----:B------:R-:W-:Y:S02]  /*6fe0*/  IMAD.MOV.U32 R162, RZ, RZ, R21 ;  /* 0x000000ffffa27224 */ /* 0x000fe400078e0015 */
[----:B-1----:R-:W-:-:S02]  /*6ff0*/  IMAD.MOV.U32 R163, RZ, RZ, R5 ;  /* 0x000000ffffa37224 */ /* 0x002fc400078e0005 */
[----:B------:R-:W-:Y:S02]  /*7000*/  IMAD.MOV.U32 R158, RZ, RZ, R113 ;  /* 0x000000ffff9e7224 */ /* 0x000fe400078e0071 */
[----:B------:R-:W-:Y:S02]  /*7010*/  IMAD.MOV.U32 R159, RZ, RZ, R114 ;  /* 0x000000ffff9f7224 */ /* 0x000fe400078e0072 */
[----:B------:R-:W-:Y:S02]  /*7020*/  IMAD.MOV.U32 R160, RZ, RZ, R170 ;  /* 0x000000ffffa07224 */ /* 0x000fe400078e00aa */
[----:B------:R-:W-:Y:S02]  /*7030*/  IMAD.MOV.U32 R161, RZ, RZ, R107 ;  /* 0x000000ffffa17224 */ /* 0x000fe400078e006b */
[----:B------:R-:W-:-:S04]  /*7040*/  IMAD.WIDE R162, R151, 0x2, R162 ;  /* 0x0000000297a27825 */ /* 0x000fc800078e02a2 */
        /* <DEDUP_REMOVED lines=10> */
[----:B------:R-:W-:Y:S02]  /*70f0*/  IMAD.MOV.U32 R160, RZ, RZ, R117 ;  /* 0x000000ffffa07224 */ /* 0x000fe400078e0075 */
[----:B------:R-:W-:Y:S02]  /*7100*/  IMAD.MOV.U32 R161, RZ, RZ, R118 ;  /* 0x000000ffffa17224 */ /* 0x000fe400078e0076 */
[----:B------:R-:W-:Y:S02]  /*7110*/  IMAD.MOV.U32 R158, RZ, RZ, R214 ;  /* 0x000000ffff9e7224 */ /* 0x000fe400078e00d6 */
[----:B------:R-:W-:-:S02]  /*7120*/  IMAD.MOV.U32 R159, RZ, RZ, R172 ;  /* 0x000000ffff9f7224 */ /* 0x000fc400078e00ac */
        /* <DEDUP_REMOVED lines=138> */
[----:B------:R-:W-:Y:S02]  /*79d0*/  VIADD R150, R150, 0xffffffff ;  /* 0xffffffff96967836 */ /* 0x000fe40000000000 */
        /* <DEDUP_REMOVED lines=11> */
[----:B------:R-:W-:Y:S01]  /*7a90*/  IMAD.MOV.U32 R159, RZ, RZ, R197 ;  /* 0x000000ffff9f7224 */ /* 0x000fe200078e00c5 */
[----:B------:R-:W-:Y:S01]  /*7aa0*/  ISETP.NE.U32.AND P0, PT, R150, RZ, PT ;  /* 0x000000ff9600720c */ /* 0x000fe20003f05070 */
        /* <DEDUP_REMOVED lines=9> */
[----:B--2---:R-:W-:Y:S02]  /*7b40*/  IMAD.MOV.U32 R155, RZ, RZ, R2 ;  /* 0x000000ffff9b7224 */ /* 0x004fe400078e0002 */
[----:B------:R-:W-:Y:S02]  /*7b50*/  IMAD.MOV.U32 R162, RZ, RZ, R196 ;  /* 0x000000ffffa27224 */ /* 0x000fe400078e00c4 */
[----:B------:R-:W-:Y:S02]  /*7b60*/  IMAD.MOV.U32 R163, RZ, RZ, R144 ;  /* 0x000000ffffa37224 */ /* 0x000fe400078e0090 */
[----:B------:R-:W-:Y:S02]  /*7b70*/  IMAD.MOV.U32 R160, RZ, RZ, R198 ;  /* 0x000000ffffa07224 */ /* 0x000fe400078e00c6 */
[----:B------:R-:W-:Y:S02]  /*7b80*/  IMAD.MOV.U32 R161, RZ, RZ, R147 ;  /* 0x000000ffffa17224 */ /* 0x000fe400078e0093 */
[----:B------:R-:W-:-:S02]  /*7b90*/  IMAD.MOV.U32 R158, RZ, RZ, R224 ;  /* 0x000000ffff9e7224 */ /* 0x000fc400078e00e0 */
[----:B------:R-:W-:Y:S01]  /*7ba0*/  IMAD.MOV.U32 R159, RZ, RZ, R199 ;  /* 0x000000ffff9f7224 */ /* 0x000fe200078e00c7 */
[----:B------:R-:W-:Y:S01]  /*7bb0*/  UIADD3 UR24, UR24, -0x40, URZ ;  /* 0xffffffc018187890 */ /* 0x000fe2000fffe03f */
[----:B------:R-:W-:Y:S01]  /*7bc0*/  IMAD.WIDE R154, R151, 0x2, R154 ;  /* 0x00000002979a7825 */ /* 0x000fe200078e029a */
[----:B------:R-:W-:-:S03]  /*7bd0*/  WARPGROUP.DEPBAR.LE gsb0, 0x0 ;  /* 0x00008000000079c5 */ /* 0x000fc60000010000 */
[----:B------:R-:W-:-:S04]  /*7be0*/  IMAD.WIDE R162, R151, 0x2, R162 ;  /* 0x0000000297a27825 */ /* 0x000fc800078e02a2 */
[----:B------:R-:W-:Y:S02]  /*7bf0*/  IMAD.SHL.U32 R229, R229, 0x40, RZ ;  /* 0x00000040e5e57824 */ /* 0x000fe400078e00ff */
[----:B------:R-:W-:-:S04]  /*7c00*/  IMAD.WIDE R160, R151, 0x2, R160 ;  /* 0x0000000297a07825 */ /* 0x000fc800078e02a0 */
[----:B------:R-:W-:-:S04]  /*7c10*/  IMAD.WIDE R158, R151, 0x2, R158 ;  /* 0x00000002979e7825 */ /* 0x000fc800078e029e */
[----:B------:R-:W-:Y:S02]  /*7c20*/  IMAD.MOV.U32 R2, RZ, RZ, R155 ;  /* 0x000000ffff027224 */ /* 0x000fe400078e009b */
[----:B------:R-:W-:-:S04]  /*7c30*/  IMAD.WIDE R90, R151, 0x2, R90 ;  /* 0x00000002975a7825 */ /* 0x000fc800078e025a */
[----:B------:R-:W-:-:S04]  /*7c40*/  IMAD.WIDE R100, R151, 0x2, R100 ;  /* 0x0000000297647825 */ /* 0x000fc800078e0264 */
[----:B------:R-:W-:-:S04]  /*7c50*/  IMAD.WIDE R110, R151, 0x2, R110 ;  /* 0x00000002976e7825 */ /* 0x000fc800078e026e */
[----:B------:R-:W-:-:S04]  /*7c60*/  IMAD.WIDE R124, R151, 0x2, R124 ;  /* 0x00000002977c7825 */ /* 0x000fc800078e027c */
[----:B------:R-:W-:-:S04]  /*7c70*/  IMAD.WIDE R130, R151, 0x2, R130 ;  /* 0x0000000297827825 */ /* 0x000fc800078e0282 */
[----:B------:R-:W-:-:S04]  /*7c80*/  IMAD.WIDE R136, R151, 0x2, R136 ;  /* 0x0000000297887825 */ /* 0x000fc800078e0288 */
[----:B------:R-:W-:-:S04]  /*7c90*/  IMAD.WIDE R142, R151, 0x2, R142 ;  /* 0x00000002978e7825 */ /* 0x000fc800078e028e */
[----:B------:R-:W-:Y:S02]  /*7ca0*/  IMAD.MOV.U32 R196, RZ, RZ, R162 ;  /* 0x000000ffffc47224 */ /* 0x000fe400078e00a2 */
[----:B------:R-:W-:Y:S02]  /*7cb0*/  IMAD.MOV.U32 R144, RZ, RZ, R163 ;  /* 0x000000ffff907224 */ /* 0x000fe400078e00a3 */
[----:B------:R-:W-:-:S04]  /*7cc0*/  IMAD.WIDE R156, R229, 0x2, R156 ;  /* 0x00000002e59c7825 */ /* 0x000fc800078e029c */
[----:B------:R-:W-:Y:S02]  /*7cd0*/  IMAD.MOV.U32 R198, RZ, RZ, R160 ;  /* 0x000000ffffc67224 */ /* 0x000fe400078e00a0 */
[----:B------:R-:W-:Y:S02]  /*7ce0*/  IMAD.MOV.U32 R147, RZ, RZ, R161 ;  /* 0x000000ffff937224 */ /* 0x000fe400078e00a1 */
[----:B------:R-:W-:Y:S02]  /*7cf0*/  IMAD.MOV.U32 R224, RZ, RZ, R158 ;  /* 0x000000ffffe07224 */ /* 0x000fe400078e009e */
[----:B------:R-:W-:Y:S01]  /*7d00*/  IMAD.MOV.U32 R199, RZ, RZ, R159 ;  /* 0x000000ffffc77224 */ /* 0x000fe200078e009f */
[----:B------:R-:W-:Y:S06]  /*7d10*/  @P0 BRA `(.L_x_1) ;  /* 0xffffffd000280947 */ /* 0x000fec000383ffff */
[----:B------:R-:W-:Y:S02]  /*7d20*/  F2FP.F16.F32.PACK_AB R56, R60, R56 ;  /* 0x000000383c38723e */ /* 0x000fe400000000ff */
[----:B------:R-:W-:Y:S02]  /*7d30*/  F2FP.F16.F32.PACK_AB R4, R63, R59 ;  /* 0x0000003b3f04723e */ /* 0x000fe400000000ff */
[----:B------:R-:W-:Y:S02]  /*7d40*/  F2FP.F16.F32.PACK_AB R8, R62, R58 ;  /* 0x0000003a3e08723e */ /* 0x000fe400000000ff */
[----:B------:R-:W-:Y:S02]  /*7d50*/  F2FP.F16.F32.PACK_AB R12, R61, R57 ;  /* 0x000000393d0c723e */ /* 0x000fe400000000ff */
[----:B------:R-:W-:Y:S02]  /*7d60*/  F2FP.F16.F32.PACK_AB R16, R31, R27 ;  /* 0x0000001b1f10723e */ /* 0x000fe400000000ff */
[----:B------:R-:W-:-:S02]  /*7d70*/  F2FP.F16.F32.PACK_AB R20, R30, R26 ;  /* 0x0000001a1e14723e */ /* 0x000fc400000000ff */
        /* <DEDUP_REMOVED lines=25> */
[----:B------:R-:W-:-:S07]  /*7f10*/  F2FP.F16.F32.PACK_AB R24, R28, R24 ;  /* 0x000000181c18723e */ /* 0x000fce00000000ff */
.L_x_0:
[----:B------:R-:W1:Y:S01]  /*7f20*/  S2R R88, SR_TID.X ;  /* 0x0000000000587919 */ /* 0x000e620000002100 */
[----:B------:R-:W-:Y:S01]  /*7f30*/  ULDC.64 UR8, c[0x0][0x228] ;  /* 0x00008a0000087ab9 */ /* 0x000fe20000000a00 */
[----:B------:R-:W-:Y:S01]  /*7f40*/  ULDC.64 UR6, c[0x0][0x220] ;  /* 0x0000880000067ab9 */ /* 0x000fe20000000a00 */
[----:B0-----:R-:W2:Y:S01]  /*7f50*/  LDL.LU R89, [R1+0x1c] ;  /* 0x00001c0001597983 */ /* 0x001ea20000300800 */
[C---:B-1----:R-:W-:Y:S01]  /*7f60*/  LOP3.LUT R2, R88.reuse, 0x80, RZ, 0xc0, !PT ;  /* 0x0000008058027812 */ /* 0x042fe200078ec0ff */
[C---:B------:R-:W-:Y:S02]  /*7f70*/  IMAD.SHL.U32 R3, R88.reuse, 0x200, RZ ;  /* 0x0000020058037824 */ /* 0x040fe400078e00ff */
[----:B------:R-:W-:Y:S01]  /*7f80*/  IMAD.SHL.U32 R29, R88, 0x20, RZ ;  /* 0x00000020581d7824 */ /* 0x000fe200078e00ff */
[----:B------:R-:W-:Y:S01]  /*7f90*/  R2UR UR4, R2 ;  /* 0x00000000020472ca */ /* 0x000fe200000e0000 */
[C---:B------:R-:W-:Y:S02]  /*7fa0*/  IMAD.SHL.U32 R2, R88.reuse, 0x8, RZ ;  /* 0x0000000858027824 */ /* 0x040fe400078e00ff */
[----:B------:R-:W-:-:S03]  /*7fb0*/  IMAD.SHL.U32 R28, R88, 0x4, RZ ;  /* 0x00000004581c7824 */ /* 0x000fc600078e00ff */
[----:B------:R-:W-:Y:S02]  /*7fc0*/  LOP3.LUT R31, R2, 0x300, RZ, 0xc0, !PT ;  /* 0x00000300021f7812 */ /* 0x000fe400078ec0ff */
[----:B------:R-:W-:Y:S01]  /*7fd0*/  LOP3.LUT R2, R3, 0x3000, RZ, 0xc0, !PT ;  /* 0x0000300003027812 */ /* 0x000fe200078ec0ff */
[----:B------:R-:W-:Y:S01]  /*7fe0*/  IMAD.SHL.U32 R3, R88, 0x800, RZ ;  /* 0x0000080058037824 */ /* 0x000fe200078e00ff */
[----:B------:R-:W-:Y:S02]  /*7ff0*/  LOP3.LUT R28, R31, 0x70, R28, 0xf8, !PT ;  /* 0x000000701f1c7812 */ /* 0x000fe400078ef81c */
[----:B------:R-:W-:Y:S01]  /*8000*/  LOP3.LUT R29, R2, 0x60, R29, 0xf8, !PT ;  /* 0x00000060021d7812 */ /* 0x000fe200078ef81d */
[----:B------:R-:W-:Y:S02]  /*8010*/  IMAD.SHL.U32 R2, R88, 0x10, RZ ;  /* 0x0000001058027824 */ /* 0x000fe400078e00ff */
[----:B------:R-:W3:Y:S01]  /*8020*/  LDL.LU R88, [R1+0x18] ;  /* 0x0000180001587983 */ /* 0x000ee20000300800 */
[----:B------:R-:W-:-:S03]  /*8030*/  LOP3.LUT R3, R3, 0x3000, RZ, 0xc0, !PT ;  /* 0x0000300003037812 */ /* 0x000fc600078ec0ff */
[----:B------:R-:W4:Y:S01]  /*8040*/  LDL.LU R94, [R1+0x14] ;  /* 0x00001400015e7983 */ /* 0x000f220000300800 */
[----:B------:R-:W-:Y:S01]  /*8050*/  LOP3.LUT R2, R3, 0x7f0, R2, 0xf8, !PT ;  /* 0x000007f003027812 */ /* 0x000fe200078ef802 */
[----:B------:R-:W-:Y:S01]  /*8060*/  ULEA UR5, UR4, UR12, 0x4 ;  /* 0x0000000c04057291 */ /* 0x000fe2000f8e203f */
[----:B------:R-:W0:Y:S01]  /*8070*/  LDC R3, c[0x0][0x248] ;  /* 0x00009200ff037b82 */ /* 0x000e220000000800 */
[----:B------:R-:W5:Y:S01]  /*8080*/  LDL.LU R93, [R1+0x10] ;  /* 0x00001000015d7983 */ /* 0x000f620000300800 */
[----:B------:R-:W-:Y:S01]  /*8090*/  USHF.R.U32.HI UR4, URZ, 0x2, UR4 ;  /* 0x000000023f047899 */ /* 0x000fe20008011604 */
[----:B------:R-:W-:Y:S02]  /*80a0*/  LOP3.LUT R40, R29, R28, RZ, 0x3c, !PT ;  /* 0x0000001c1d287212 */ /* 0x000fe400078e3cff */
[----:B------:R-:W5:Y:S03]  /*80b0*/  LDL.LU R92, [R1+0xc] ;  /* 0x00000c00015c7983 */ /* 0x000f660000300800 */
[----:B------:R-:W-:Y:S01]  /*80c0*/  LOP3.LUT R32, R2, UR4, RZ, 0x3c, !PT ;  /* 0x0000000402207c12 */ /* 0x000fe2000f8e3cff */
[----:B------:R-:W5:Y:S01]  /*80d0*/  LDL.LU R91, [R1+0x8] ;  /* 0x00000800015b7983 */ /* 0x000f620000300800 */
[----:B------:R-:W-:-:S02]  /*80e0*/  ULDC UR4, c[0x0][0x244] ;  /* 0x0000910000047ab9 */ /* 0x000fc40000000800 */
[----:B------:R-:W-:Y:S01]  /*80f0*/  LOP3.LUT R36, R32, 0x40, RZ, 0x3c, !PT ;  /* 0x0000004020247812 */ /* 0x000fe200078e3cff */
[----:B------:R-:W5:Y:S01]  /*8100*/  LDL.LU R90, [R1+0xdc] ;  /* 0x0000dc00015a7983 */ /* 0x000f620000300800 */
[----:B------:R-:W-:Y:S06]  /*8110*/  BAR.SYNC.DEFER_BLOCKING 0x0 ;  /* 0x0000000000007b1d */ /* 0x000fec0000010000 */
[----:B------:R-:W-:Y:S04]  /*8120*/  STS.128 [R40+UR5], R24 ;  /* 0x0000001828007988 */ /* 0x000fe80008000c05 */
[----:B------:R-:W-:Y:S04]  /*8130*/  STS.128 [R40+UR5+0x400], R60 ;  /* 0x0004003c28007988 */ /* 0x000fe80008000c05 */
[----:B------:R-:W-:Y:S04]  /*8140*/  STS.128 [R40+UR5+0x80], R20 ;  /* 0x0000801428007988 */ /* 0x000fe80008000c05 */
[----:B------:R-:W-:Y:S01]  /*8150*/  STS.128 [R40+UR5+0x480], R16 ;  /* 0x0004801028007988 */ /* 0x000fe20008000c05 */
[----:B------:R-:W-:Y:S06]  /*8160*/  BAR.SYNC.DEFER_BLOCKING 0x0 ;  /* 0x0000000000007b1d */ /* 0x000fec0000010000 */
[----:B------:R-:W1:Y:S04]  /*8170*/  LDS.128 R20, [R32+UR12] ;  /* 0x0000000c20147984 */ /* 0x000e680008000c00 */
[----:B------:R-:W1:Y:S04]  /*8180*/  LDS.128 R16, [R36+UR12] ;  /* 0x0000000c24107984 */ /* 0x000e680008000c00 */
[----:B------:R-:W-:Y:S04]  /*8190*/  LDS.128 R24, [R32+UR12+0x800] ;  /* 0x0008000c20187984 */ /* 0x000fe80008000c00 */
[----:B------:R-:W-:Y:S01]  /*81a0*/  LDS.128 R28, [R36+UR12+0x800] ;  /* 0x0008000c241c7984 */ /* 0x000fe20008000c00 */
[----:B------:R-:W-:Y:S01]  /*81b0*/  BAR.SYNC.DEFER_BLOCKING 0x0 ;  /* 0x0000000000007b1d */ /* 0x000fe20000010000 */
[C---:B--2---:R-:W-:Y:S01]  /*81c0*/  ISETP.GE.AND P0, PT, R89.reuse, UR8, PT ;  /* 0x0000000859007c0c */ /* 0x044fe2000bf06270 */
[----:B------:R-:W-:-:S04]  /*81d0*/  IMAD R2, R89, UR4, RZ ;  /* 0x0000000459027c24 */ /* 0x000fc8000f8e02ff */
[----:B------:R-:W2:Y:S01]  /*81e0*/  LDL.LU R89, [R1+0x4] ;  /* 0x0000040001597983 */ /* 0x000ea20000300800 */
[C---:B---3--:R-:W-:Y:S01]  /*81f0*/  ISETP.LT.AND P4, PT, R88.reuse, UR9, !P0 ;  /* 0x0000000958007c0c */ /* 0x048fe2000c781270 */
[-C--:B0-----:R-:W-:Y:S02]  /*8200*/  IMAD R37, R88, R3.reuse, RZ ;  /* 0x0000000358257224 */ /* 0x081fe400078e02ff */
[----:B------:R-:W3:Y:S04]  /*8210*/  LDL.LU R88, [R1] ;  /* 0x0000000001587983 */ /* 0x000ee80000300800 */
[----:B------:R-:W-:Y:S04]  /*8220*/  STS.128 [R40+UR5], R56 ;  /* 0x0000003828007988 */ /* 0x000fe80008000c05 */
[----:B------:R-:W-:Y:S04]  /*8230*/  STS.128 [R40+UR5+0x400], R12 ;  /* 0x0004000c28007988 */ /* 0x000fe80008000c05 */
[----:B------:R5:W-:Y:S04]  /*8240*/  STS.128 [R40+UR5+0x80], R8 ;  /* 0x0000800828007988 */ /* 0x000be80008000c05 */
[----:B------:R0:W-:Y:S01]  /*8250*/  STS.128 [R40+UR5+0x480], R4 ;  /* 0x0004800428007988 */ /* 0x0001e20008000c05 */
[C---:B------:R-:W-:Y:S01]  /*8260*/  ISETP.LT.AND P2, PT, R0.reuse, UR9, !P0 ;  /* 0x0000000900007c0c */ /* 0x040fe2000c741270 */
[----:B------:R-:W-:Y:S01]  /*8270*/  IMAD R33, R0, R3, RZ ;  /* 0x0000000300217224 */ /* 0x000fe200078e02ff */
[----:B------:R-:W-:Y:S01]  /*8280*/  BAR.SYNC.DEFER_BLOCKING 0x0 ;  /* 0x0000000000007b1d */ /* 0x000fe20000010000 */
[----:B------:R-:W-:-:S04]  /*8290*/  LEA R0, P1, R2, UR6, 0x1 ;  /* 0x0000000602007c11 */ /* 0x000fc8000f8208ff */
[----:B------:R-:W-:Y:S02]  /*82a0*/  LEA.HI.X.SX32 R2, R2, UR7, 0x1, P1 ;  /* 0x0000000702027c11 */ /* 0x000fe400088f0eff */
[-C--:B------:R-:W-:Y:S02]  /*82b0*/  LEA R38, P3, R37, R0.reuse, 0x1 ;  /* 0x0000000025267211 */ /* 0x080fe400078608ff */
[----:B------:R-:W-:Y:S02]  /*82c0*/  LEA R34, P1, R33, R0, 0x1 ;  /* 0x0000000021227211 */ /* 0x000fe400078208ff */
[-C--:B------:R-:W-:Y:S01]  /*82d0*/  LEA.HI.X.SX32 R39, R37, R2.reuse, 0x1, P3 ;  /* 0x0000000225277211 */ /* 0x080fe200018f0eff */
[CC--:B----4-:R-:W-:Y:S01]  /*82e0*/  IMAD R37, R94.reuse, R3.reuse, RZ ;  /* 0x000000035e257224 */ /* 0x0d0fe200078e02ff */
[----:B------:R-:W-:Y:S02]  /*82f0*/  LEA.HI.X.SX32 R35, R33, R2, 0x1, P1 ;  /* 0x0000000221237211 */ /* 0x000fe400008f0eff */
[----:B------:R-:W-:Y:S01]  /*8300*/  ISETP.LT.AND P1, PT, R94, UR9, !P0 ;  /* 0x000000095e007c0c */ /* 0x000fe2000c721270 */
[-C--:B-----5:R-:W-:Y:S01]  /*8310*/  IMAD R11, R93, R3.reuse, RZ ;  /* 0x000000035d0b7224 */ /* 0x0a0fe200078e02ff */
[----:B------:R-:W-:Y:S01]  /*8320*/  LEA R8, P3, R37, R0, 0x1 ;  /* 0x0000000025087211 */ /* 0x000fe200078608ff */
[----:B0-----:R-:W-:Y:S01]  /*8330*/  IMAD R7, R92, R3, RZ ;  /* 0x000000035c077224 */ /* 0x001fe200078e02ff */
[----:B-1----:R-:W-:-:S02]  /*8340*/  PRMT R12, R20, 0x7632, R12 ;  /* 0x00007632140c7816 */ /* 0x002fc4000000000c */
[----:B------:R-:W-:Y:S01]  /*8350*/  LEA.HI.X.SX32 R9, R37, R2, 0x1, P3 ;  /* 0x0000000225097211 */ /* 0x000fe200018f0eff */
[----:B------:R-:W-:Y:S01]  /*8360*/  IMAD R13, R91, R3, RZ ;  /* 0x000000035b0d7224 */ /* 0x000fe200078e02ff */
[----:B------:R0:W-:Y:S01]  /*8370*/  @P2 STG.E.U16 desc[UR14][R34.64], R20 ;  /* 0x0000001422002986 */ /* 0x0001e2000c10150e */
[----:B------:R-:W-:Y:S02]  /*8380*/  ISETP.LT.AND P2, PT, R93, UR9, !P0 ;  /* 0x000000095d007c0c */ /* 0x000fe4000c741270 */
[-C--:B------:R-:W-:Y:S01]  /*8390*/  LEA R4, P5, R11, R0.reuse, 0x1 ;  /* 0x000000000b047211 */ /* 0x080fe200078a08ff */
[----:B------:R1:W-:Y:S01]  /*83a0*/  @P4 STG.E.U16 desc[UR14][R38.64], R16 ;  /* 0x0000001026004986 */ /* 0x0003e2000c10150e */
[----:B------:R-:W-:Y:S02]  /*83b0*/  ISETP.LT.AND P4, PT, R92, UR9, !P0 ;  /* 0x000000095c007c0c */ /* 0x000fe4000c781270 */
[----:B------:R-:W-:Y:S01]  /*83c0*/  ISETP.LT.AND P3, PT, R91, UR9, !P0 ;  /* 0x000000095b007c0c */ /* 0x000fe2000c761270 */
[----:B------:R2:W-:Y:S01]  /*83d0*/  @P1 STG.E.U16 desc[UR14][R8.64], R12 ;  /* 0x0000000c08001986 */ /* 0x0005e2000c10150e */
[----:B------:R-:W-:-:S02]  /*83e0*/  LEA R6, P1, R7, R0, 0x1 ;  /* 0x0000000007067211 */ /* 0x000fc400078208ff */
[----:B------:R-:W-:Y:S01]  /*83f0*/  LEA.HI.X.SX32 R5, R11, R2, 0x1, P5 ;  /* 0x000000020b057211 */ /* 0x000fe200028f0eff */
[----:B0-----:R-:W4:Y:S01]  /*8400*/  LDL.LU R20, [R1+0xd8] ;  /* 0x0000d80001147983 */ /* 0x001f220000300800 */
[----:B------:R-:W-:Y:S02]  /*8410*/  LEA R10, P5, R13, R0, 0x1 ;  /* 0x000000000d0a7211 */ /* 0x000fe400078a08ff */
[-C--:B------:R-:W-:Y:S01]  /*8420*/  LEA.HI.X.SX32 R7, R7, R2.reuse, 0x1, P1 ;  /* 0x0000000207077211 */ /* 0x080fe200008f0eff */
[----:B------:R-:W5:Y:S01]  /*8430*/  LDL.LU R92, [R1+0xd4] ;  /* 0x0000d400015c7983 */ /* 0x000f620000300800 */
[----:B-1----:R-:W-:Y:S02]  /*8440*/  PRMT R16, R16, 0x7632, R16 ;  /* 0x0000763210107816 */ /* 0x002fe40000000010 */
[----:B------:R-:W-:-:S03]  /*8450*/  LEA.HI.X.SX32 R11, R13, R2, 0x1, P5 ;  /* 0x000000020d0b7211 */ /* 0x000fc600028f0eff */
[----:B------:R-:W-:Y:S04]  /*8460*/  @P2 STG.E.U16 desc[UR14][R4.64], R16 ;  /* 0x0000001004002986 */ /* 0x000fe8000c10150e */
[----:B------:R0:W-:Y:S04]  /*8470*/  @P4 STG.E.U16 desc[UR14][R6.64], R21 ;  /* 0x0000001506004986 */ /* 0x0001e8000c10150e */
[----:B------:R1:W-:Y:S01]  /*8480*/  @P3 STG.E.U16 desc[UR14][R10.64], R17 ;  /* 0x000000110a003986 */ /* 0x0003e2000c10150e */
[C---:B---3--:R-:W-:Y:S01]  /*8490*/  ISETP.LT.AND P3, PT, R88.reuse, UR9, !P0 ;  /* 0x0000000958007c0c */ /* 0x048fe2000c761270 */
[----:B------:R-:W-:-:S02]  /*84a0*/  IMAD R13, R88, R3, RZ ;  /* 0x00000003580d7224 */ /* 0x000fc400078e02ff */
[----:B------:R-:W3:Y:S01]  /*84b0*/  LDL.LU R88, [R1+0xd0] ;  /* 0x0000d00001587983 */ /* 0x000ee20000300800 */
[CC--:B--2---:R-:W-:Y:S01]  /*84c0*/  IMAD R9, R89.reuse, R3.reuse, RZ ;  /* 0x0000000359097224 */ /* 0x0c4fe200078e02ff */
[----:B------:R-:W-:Y:S01]  /*84d0*/  ISETP.LT.AND P2, PT, R89, UR9, !P0 ;  /* 0x0000000959007c0c */ /* 0x000fe2000c741270 */
[C---:B0-----:R-:W-:Y:S01]  /*84e0*/  IMAD R7, R252.reuse, R3, RZ ;  /* 0x00000003fc077224 */ /* 0x041fe200078e02ff */
[----:B-1----:R-:W-:Y:S01]  /*84f0*/  PRMT R11, R21, 0x7632, R11 ;  /* 0x00007632150b7816 */ /* 0x002fe2000000000b */
[----:B------:R-:W2:Y:S01]  /*8500*/  LDL.LU R91, [R1+0xcc] ;  /* 0x0000cc00015b7983 */ /* 0x000ea20000300800 */
[C---:B------:R-:W-:Y:S02]  /*8510*/  LEA R8, P5, R9.reuse, R0, 0x1 ;  /* 0x0000000009087211 */ /* 0x040fe400078a08ff */
[----:B------:R-:W-:Y:S02]  /*8520*/  ISETP.LT.AND P4, PT, R252, UR9, !P0 ;  /* 0x00000009fc007c0c */ /* 0x000fe4000c781270 */
[----:B------:R-:W-:-:S02]  /*8530*/  LEA.HI.X.SX32 R9, R9, R2, 0x1, P5 ;  /* 0x0000000209097211 */ /* 0x000fc400028f0eff */
[----:B------:R-:W-:-:S03]  /*8540*/  LEA R4, P6, R13, R0, 0x1 ;  /* 0x000000000d047211 */ /* 0x000fc600078c08ff */
[----:B------:R0:W-:Y:S01]  /*8550*/  @P2 STG.E.U16 desc[UR14][R8.64], R11 ;  /* 0x0000000b08002986 */ /* 0x0001e2000c10150e */
[----:B------:R-:W-:Y:S02]  /*8560*/  LEA R6, P2, R7, R0, 0x1 ;  /* 0x0000000007067211 */ /* 0x000fe400078408ff */
[----:B------:R-:W-:Y:S02]  /*8570*/  PRMT R14, R17, 0x7632, R14 ;  /* 0x00007632110e7816 */ /* 0x000fe4000000000e */
[-C--:B------:R-:W-:Y:S01]  /*8580*/  LEA.HI.X.SX32 R5, R13, R2.reuse, 0x1, P6 ;  /* 0x000000020d057211 */ /* 0x080fe200030f0eff */
[CC--:B------:R-:W-:Y:S01]  /*8590*/  IMAD R13, R250.reuse, R3.reuse, RZ ;  /* 0x00000003fa0d7224 */ /* 0x0c0fe200078e02ff */
[C---:B------:R-:W-:Y:S01]  /*85a0*/  ISETP.LT.AND P5, PT, R251.reuse, UR9, !P0 ;  /* 0x00000009fb007c0c */ /* 0x040fe2000c7a1270 */
[----:B------:R-:W-:Y:S01]  /*85b0*/  IMAD R251, R251, R3, RZ ;  /* 0x00000003fbfb7224 */ /* 0x000fe200078e02ff */
[----:B------:R-:W-:Y:S01]  /*85c0*/  LEA.HI.X.SX32 R7, R7, R2, 0x1, P2 ;  /* 0x0000000207077211 */ /* 0x000fe200010f0eff */
[----:B------:R1:W-:Y:S01]  /*85d0*/  @P3 STG.E.U16 desc[UR14][R4.64], R14 ;  /* 0x0000000e04003986 */ /* 0x0003e2000c10150e */
[----:B------:R-:W-:-:S02]  /*85e0*/  ISETP.LT.AND P2, PT, R250, UR9, !P0 ;  /* 0x00000009fa007c0c */ /* 0x000fc4000c741270 */
[-C--:B------:R-:W-:Y:S01]  /*85f0*/  LEA R10, P3, R251, R0.reuse, 0x1 ;  /* 0x00000000fb0a7211 */ /* 0x080fe200078608ff */
[----:B------:R-:W-:Y:S01]  /*8600*/  @P4 STG.E.U16 desc[UR14][R6.64], R22 ;  /* 0x0000001606004986 */ /* 0x000fe2000c10150e */
[----:B------:R-:W-:Y:S02]  /*8610*/  LEA R12, P4, R13, R0, 0x1 ;  /* 0x000000000d0c7211 */ /* 0x000fe400078808ff */
[-C--:B0-----:R-:W-:Y:S02]  /*8620*/  LEA.HI.X.SX32 R11, R251, R2.reuse, 0x1, P3 ;  /* 0x00000002fb0b7211 */ /* 0x081fe400018f0eff */
[----:B------:R-:W-:Y:S01]  /*8630*/  PRMT R15, R22, 0x7632, R15 ;  /* 0x00007632160f7816 */ /* 0x000fe2000000000f */
[-C--:B------:R-:W-:Y:S01]  /*8640*/  IMAD R17, R248, R3.reuse, RZ ;  /* 0x00000003f8117224 */ /* 0x080fe200078e02ff */
[----:B------:R-:W-:Y:S01]  /*8650*/  LEA.HI.X.SX32 R13, R13, R2, 0x1, P4 ;  /* 0x000000020d0d7211 */ /* 0x000fe200020f0eff */
[-C--:B------:R-:W-:Y:S01]  /*8660*/  IMAD R21, R246, R3.reuse, RZ ;  /* 0x00000003f6157224 */ /* 0x080fe200078e02ff */
[C---:B------:R-:W-:Y:S01]  /*8670*/  ISETP.LT.AND P4, PT, R249.reuse, UR9, !P0 ;  /* 0x00000009f9007c0c */ /* 0x040fe2000c781270 */
[----:B------:R-:W-:Y:S01]  /*8680*/  IMAD R249, R249, R3, RZ ;  /* 0x00000003f9f97224 */ /* 0x000fe200078e02ff */
[----:B------:R-:W-:Y:S01]  /*8690*/  @P5 STG.E.U16 desc[UR14][R10.64], R18 ;  /* 0x000000120a005986 */ /* 0x000fe2000c10150e */
[----:B------:R-:W-:-:S03]  /*86a0*/  ISETP.LT.AND P5, PT, R248, UR9, !P0 ;  /* 0x00000009f8007c0c */ /* 0x000fc6000c7a1270 */
[----:B------:R0:W-:Y:S01]  /*86b0*/  @P2 STG.E.U16 desc[UR14][R12.64], R15 ;  /* 0x0000000f0c002986 */ /* 0x0001e2000c10150e */
[-C--:B-1----:R-:W-:Y:S02]  /*86c0*/  LEA R14, P2, R249, R0.reuse, 0x1 ;  /* 0x00000000f90e7211 */ /* 0x082fe400078408ff */
[----:B------:R-:W-:Y:S01]  /*86d0*/  LEA R16, P6, R17, R0, 0x1 ;  /* 0x0000000011107211 */ /* 0x000fe200078c08ff */
[----:B------:R-:W1:Y:S01]  /*86e0*/  LDS.128 R4, [R32+UR12] ;  /* 0x0000000c20047984 */ /* 0x000e620008000c00 */
[----:B------:R-:W-:-:S03]  /*86f0*/  ISETP.LT.AND P1, PT, R90, UR9, !P0 ;  /* 0x000000095a007c0c */ /* 0x000fc6000c721270 */
[----:B------:R-:W1:Y:S01]  /*8700*/  LDS.128 R8, [R36+UR12] ;  /* 0x0000000c24087984 */ /* 0x000e620008000c00 */
[----:B0-----:R-:W-:-:S03]  /*8710*/  LEA.HI.X.SX32 R15, R249, R2, 0x1, P2 ;  /* 0x00000002f90f7211 */ /* 0x001fc600010f0eff */
[----:B------:R-:W2:Y:S01]  /*8720*/  LDL.LU R90, [R1+0xc8] ;  /* 0x0000c800015a7983 */ /* 0x000ea20000300800 */
[----:B------:R-:W-:Y:S02]  /*8730*/  PRMT R13, R18, 0x7632, R13 ;  /* 0x00007632120d7816 */ /* 0x000fe4000000000d */
[C---:B------:R-:W-:Y:S01]  /*8740*/  ISETP.LT.AND P2, PT, R247.reuse, UR9, !P0 ;  /* 0x00000009f7007c0c */ /* 0x040fe2000c741270 */
[----:B------:R-:W-:Y:S01]  /*8750*/  IMAD R247, R247, R3, RZ ;  /* 0x00000003f7f77224 */ /* 0x000fe200078e02ff */
[----:B------:R-:W-:Y:S01]  /*8760*/  LEA.HI.X.SX32 R17, R17, R2, 0x1, P6 ;  /* 0x0000000211117211 */ /* 0x000fe200030f0eff */
[----:B------:R0:W-:Y:S01]  /*8770*/  @P4 STG.E.U16 desc[UR14][R14.64], R13 ;  /* 0x0000000d0e004986 */ /* 0x0001e2000c10150e */
[----:B------:R-:W-:Y:S02]  /*8780*/  ISETP.LT.AND P6, PT, R246, UR9, !P0 ;  /* 0x00000009f6007c0c */ /* 0x000fe4000c7c1270 */
[----:B------:R-:W-:Y:S01]  /*8790*/  LEA R12, P4, R247, R0, 0x1 ;  /* 0x00000000f70c7211 */ /* 0x000fe200078808ff */
[----:B------:R-:W-:Y:S01]  /*87a0*/  @P5 STG.E.U16 desc[UR14][R16.64], R23 ;  /* 0x0000001710005986 */ /* 0x000fe2000c10150e */
[----:B----4-:R-:W-:-:S02]  /*87b0*/  ISETP.LT.AND P3, PT, R20, UR9, !P0 ;  /* 0x0000000914007c0c */ /* 0x010fc4000c761270 */
[----:B------:R-:W-:Y:S01]  /*87c0*/  LEA R20, P5, R21, R0, 0x1 ;  /* 0x0000000015147211 */ /* 0x000fe200078a08ff */
[----:B------:R-:W4:Y:S01]  /*87d0*/  LDL.LU R89, [R1+0xc4] ;  /* 0x0000c40001597983 */ /* 0x000f220000300800 */
[-C--:B0-----:R-:W-:Y:S02]  /*87e0*/  LEA.HI.X.SX32 R13, R247, R2.reuse, 0x1, P4 ;  /* 0x00000002f70d7211 */ /* 0x081fe400020f0eff */
[C---:B------:R-:W-:Y:S01]  /*87f0*/  ISETP.LT.AND P4, PT, R245.reuse, UR9, !P0 ;  /* 0x00000009f5007c0c */ /* 0x040fe2000c781270 */
[----:B------:R-:W-:Y:S01]  /*8800*/  IMAD R245, R245, R3, RZ ;  /* 0x00000003f5f57224 */ /* 0x000fe200078e02ff */
[----:B------:R-:W-:Y:S02]  /*8810*/  PRMT R15, R23, 0x7632, R15 ;  /* 0x00007632170f7816 */ /* 0x000fe4000000000f */
[----:B------:R-:W-:Y:S02]  /*8820*/  LEA.HI.X.SX32 R21, R21, R2, 0x1, P5 ;  /* 0x0000000215157211 */ /* 0x000fe400028f0eff */
[C---:B------:R-:W-:Y:S01]  /*8830*/  LEA R14, P5, R245.reuse, R0, 0x1 ;  /* 0x00000000f50e7211 */ /* 0x040fe200078a08ff */
[----:B------:R-:W-:Y:S04]  /*8840*/  @P2 STG.E.U16 desc[UR14][R12.64], R19 ;  /* 0x000000130c002986 */ /* 0x000fe8000c10150e */
[----:B------:R0:W-:Y:S02]  /*8850*/  @P6 STG.E.U16 desc[UR14][R20.64], R15 ;  /* 0x0000000f14006986 */ /* 0x0001e4000c10150e */
[----:B0-----:R-:W-:-:S02]  /*8860*/  LEA.HI.X.SX32 R15, R245, R2, 0x1, P5 ;  /* 0x00000002f50f7211 */ /* 0x001fc400028f0eff */
[----:B---3--:R-:W-:Y:S02]  /*8870*/  ISETP.LT.AND P5, PT, R88, UR9, !P0 ;  /* 0x0000000958007c0c */ /* 0x008fe4000c7a1270 */
[----:B------:R-:W3:Y:S04]  /*8880*/  LDL.LU R88, [R1+0xc0] ;  /* 0x0000c00001587983 */ /* 0x000ee80000300800 */
[----:B------:R-:W3:Y:S01]  /*8890*/  LDL.LU R20, [R1+0xbc] ;  /* 0x0000bc0001147983 */ /* 0x000ee20000300800 */
[----:B------:R-:W-:Y:S01]  /*88a0*/  IMAD R33, R3, 0x40, R33 ;  /* 0x0000004003217824 */ /* 0x000fe200078e0221 */
[----:B------:R-:W-:-:S03]  /*88b0*/  PRMT R13, R19, 0x7632, R13 ;  /* 0x00007632130d7816 */ /* 0x000fc6000000000d */
[----:B------:R-:W-:Y:S01]  /*88c0*/  IMAD R23, R3, 0x4, R33 ;  /* 0x0000000403177824 */ /* 0x000fe200078e0221 */
[----:B------:R-:W-:-:S03]  /*88d0*/  LEA R16, P6, R33, R0, 0x1 ;  /* 0x0000000021107211 */ /* 0x000fc600078c08ff */
[----:B------:R-:W-:Y:S01]  /*88e0*/  IMAD R19, R3, 0x4, R23 ;  /* 0x0000000403137824 */ /* 0x000fe200078e0217 */
[----:B------:R-:W-:Y:S02]  /*88f0*/  LEA.HI.X.SX32 R17, R33, R2, 0x1, P6 ;  /* 0x0000000221117211 */ /* 0x000fe400030f0eff */
[----:B------:R-:W-:Y:S01]  /*8900*/  LEA R12, P6, R23, R0, 0x1 ;  /* 0x00000000170c7211 */ /* 0x000fe200078c08ff */
[----:B------:R0:W-:Y:S01]  /*8910*/  @P4 STG.E.U16 desc[UR14][R14.64], R13 ;  /* 0x0000000d0e004986 */ /* 0x0001e2000c10150e */
[----:B-----5:R-:W-:Y:S01]  /*8920*/  ISETP.LT.AND P2, PT, R92, UR9, !P0 ;  /* 0x000000095c007c0c */ /* 0x020fe2000c741270 */
[----:B------:R-:W-:Y:S02]  /*8930*/  IMAD R21, R3, 0x4, R19 ;  /* 0x0000000403157824 */ /* 0x000fe400078e0213 */
[----:B-1----:R1:W-:Y:S04]  /*8940*/  @P1 STG.E.U16 desc[UR14][R16.64], R4 ;  /* 0x0000000410001986 */ /* 0x0023e8000c10150e */
[----:B------:R-:W5:Y:S01]  /*8950*/  LDS.128 R32, [R32+UR12+0x800] ;  /* 0x0008000c20207984 */ /* 0x000f620008000c00 */
[----:B0-----:R-:W-:-:S02]  /*8960*/  LEA.HI.X.SX32 R13, R23, R2, 0x1, P6 ;  /* 0x00000002170d7211 */ /* 0x001fc400030f0eff */
[----:B------:R-:W-:Y:S01]  /*8970*/  LEA R18, P6, R19, R0, 0x1 ;  /* 0x0000000013127211 */ /* 0x000fe200078c08ff */
[----:B------:R-:W-:Y:S02]  /*8980*/  IMAD R23, R3, 0x4, R21 ;  /* 0x0000000403177824 */ /* 0x000fe400078e0215 */
[----:B------:R0:W-:Y:S01]  /*8990*/  @P3 STG.E.U16 desc[UR14][R12.64], R8 ;  /* 0x000000080c003986 */ /* 0x0001e2000c10150e */
[----:B------:R-:W-:Y:S02]  /*89a0*/  LEA.HI.X.SX32 R19, R19, R2, 0x1, P6 ;  /* 0x0000000213137211 */ /* 0x000fe400030f0eff */
[----:B------:R-:W-:Y:S02]  /*89b0*/  LEA R14, P6, R21, R0, 0x1 ;  /* 0x00000000150e7211 */ /* 0x000fe400078c08ff */
[----:B--2---:R-:W-:Y:S02]  /*89c0*/  ISETP.LT.AND P4, PT, R91, UR9, !P0 ;  /* 0x000000095b007c0c */ /* 0x004fe4000c781270 */
[----:B-1----:R-:W-:Y:S01]  /*89d0*/  PRMT R17, R8, 0x7632, R17 ;  /* 0x0000763208117816 */ /* 0x002fe20000000011 */
[----:B------:R-:W2:Y:S01]  /*89e0*/  LDL.LU R91, [R1+0xb8] ;  /* 0x0000b800015b7983 */ /* 0x000ea20000300800 */
[----:B0-----:R-:W-:-:S02]  /*89f0*/  PRMT R13, R4, 0x7632, R13 ;  /* 0x00007632040d7816 */ /* 0x001fc4000000000d */
[----:B------:R-:W-:Y:S01]  /*8a00*/  LEA.HI.X.SX32 R15, R21, R2, 0x1, P6 ;  /* 0x00000002150f7211 */ /* 0x000fe200030f0eff */
[----:B------:R-:W-:Y:S02]  /*8a10*/  IMAD R21, R3, 0x4, R23 ;  /* 0x0000000403157824 */ /* 0x000fe400078e0217 */
[----:B------:R0:W-:Y:S01]  /*8a20*/  @P2 STG.E.U16 desc[UR14][R18.64], R13 ;  /* 0x0000000d12002986 */ /* 0x0001e2000c10150e */
[-C--:B------:R-:W-:Y:S02]  /*8a30*/  LEA R16, P2, R23, R0.reuse, 0x1 ;  /* 0x0000000017107211 */ /* 0x080fe400078408ff */
[----:B------:R-:W-:Y:S02]  /*8a40*/  ISETP.LT.AND P1, PT, R90, UR9, !P0 ;  /* 0x000000095a007c0c */ /* 0x000fe4000c721270 */
[----:B------:R-:W5:Y:S01]  /*8a50*/  LDL.LU R90, [R1+0xb4] ;  /* 0x0000b400015a7983 */ /* 0x000f620000300800 */
[----:B------:R-:W-:-:S03]  /*8a60*/  LEA R12, P6, R21, R0, 0x1 ;  /* 0x00000000150c7211 */ /* 0x000fc600078c08ff */
[----:B------:R1:W-:Y:S01]  /*8a70*/  @P5 STG.E.U16 desc[UR14][R14.64], R17 ;  /* 0x000000110e005986 */ /* 0x0003e2000c10150e */
[-C--:B0-----:R-:W-:Y:S02]  /*8a80*/  LEA.HI.X.SX32 R13, R21, R2.reuse, 0x1, P6 ;  /* 0x00000002150d7211 */ /* 0x081fe400030f0eff */
[----:B----4-:R-:W-:Y:S02]  /*8a90*/  ISETP.LT.AND P3, PT, R89, UR9, !P0 ;  /* 0x0000000959007c0c */ /* 0x010fe4000c761270 */
[----:B------:R-:W4:Y:S01]  /*8aa0*/  LDL.LU R89, [R1+0xb0] ;  /* 0x0000b00001597983 */ /* 0x000f220000300800 */
[----:B-1----:R-:W-:Y:S01]  /*8ab0*/  LEA.HI.X.SX32 R17, R23, R2, 0x1, P2 ;  /* 0x0000000217117211 */ /* 0x002fe200010f0eff */
[----:B------:R-:W-:Y:S02]  /*8ac0*/  IMAD R23, R3, 0x4, R21 ;  /* 0x0000000403177824 */ /* 0x000fe400078e0215 */
[----:B------:R-:W4:Y:S03]  /*8ad0*/  LDL.LU R22, [R1+0xac] ;  /* 0x0000ac0001167983 */ /* 0x000f260000300800 */
[C---:B------:R-:W-:Y:S01]  /*8ae0*/  LEA R18, P6, R23.reuse, R0, 0x1 ;  /* 0x0000000017127211 */ /* 0x040fe200078c08ff */
[----:B------:R0:W-:Y:S03]  /*8af0*/  @P4 STG.E.U16 desc[UR14][R16.64], R5 ;  /* 0x0000000510004986 */ /* 0x0001e6000c10150e */
[----:B------:R-:W-:Y:S01]  /*8b00*/  LEA.HI.X.SX32 R19, R23, R2, 0x1, P6 ;  /* 0x0000000217137211 */ /* 0x000fe200030f0eff */
[----:B------:R-:W-:Y:S01]  /*8b10*/  @P1 STG.E.U16 desc[UR14][R12.64], R9 ;  /* 0x000000090c001986 */ /* 0x000fe2000c10150e */
[----:B------:R-:W-:Y:S01]  /*8b20*/  IMAD R15, R3, 0x4, R23 ;  /* 0x00000004030f7824 */ /* 0x000fe200078e0217 */
[----:B0-----:R-:W-:-:S05]  /*8b30*/  PRMT R17, R5, 0x7632, R17 ;  /* 0x0000763205117816 */ /* 0x001fca0000000011 */
[----:B------:R0:W-:Y:S01]  /*8b40*/  @P3 STG.E.U16 desc[UR14][R18.64], R17 ;  /* 0x0000001112003986 */ /* 0x0001e2000c10150e */
[----:B---3--:R-:W-:-:S03]  /*8b50*/  ISETP.LT.AND P5, PT, R88, UR9, !P0 ;  /* 0x0000000958007c0c */ /* 0x008fc6000c7a1270 */
[----:B------:R-:W3:Y:S01]  /*8b60*/  LDL.LU R88, [R1+0xa8] ;  /* 0x0000a80001587983 */ /* 0x000ee20000300800 */
[----:B------:R-:W-:-:S03]  /*8b70*/  ISETP.LT.AND P2, PT, R20, UR9, !P0 ;  /* 0x0000000914007c0c */ /* 0x000fc6000c741270 */
[----:B------:R-:W3:Y:S04]  /*8b80*/  LDL.LU R20, [R1+0xa4] ;  /* 0x0000a40001147983 */ /* 0x000ee80000300800 */
[----:B------:R-:W3:Y:S04]  /*8b90*/  LDL.LU R23, [R1+0xa0] ;  /* 0x0000a00001177983 */ /* 0x000ee80000300800 */
[----:B0-----:R-:W3:Y:S01]  /*8ba0*/  LDL.LU R18, [R1+0x9c] ;  /* 0x00009c0001127983 */ /* 0x001ee20000300800 */
[----:B------:R-:W-:Y:S01]  /*8bb0*/  LEA R14, P6, R15, R0, 0x1 ;  /* 0x000000000f0e7211 */ /* 0x000fe200078c08ff */
[----:B------:R-:W-:Y:S01]  /*8bc0*/  IMAD R21, R3, 0x4, R15 ;  /* 0x0000000403157824 */ /* 0x000fe200078e020f */
[----:B------:R-:W-:-:S02]  /*8bd0*/  PRMT R16, R9, 0x7632, R16 ;  /* 0x0000763209107816 */ /* 0x000fc40000000010 */
[----:B------:R-:W-:Y:S01]  /*8be0*/  LEA.HI.X.SX32 R15, R15, R2, 0x1, P6 ;  /* 0x000000020f0f7211 */ /* 0x000fe200030f0eff */
[----:B------:R-:W-:Y:S01]  /*8bf0*/  IMAD R9, R3, 0x4, R21 ;  /* 0x0000000403097824 */ /* 0x000fe200078e0215 */
[----:B------:R-:W-:-:S03]  /*8c00*/  LEA R4, P6, R21, R0, 0x1 ;  /* 0x0000000015047211 */ /* 0x000fc600078c08ff */
[----:B------:R-:W-:Y:S01]  /*8c10*/  IMAD R13, R3, 0x4, R9 ;  /* 0x00000004030d7824 */ /* 0x000fe200078e0209 */
[----:B------:R-:W-:Y:S02]  /*8c20*/  LEA.HI.X.SX32 R5, R21, R2, 0x1, P6 ;  /* 0x0000000215057211 */ /* 0x000fe400030f0eff */
[----:B------:R-:W-:Y:S01]  /*8c30*/  LEA R8, P6, R9, R0, 0x1 ;  /* 0x0000000009087211 */ /* 0x000fe200078c08ff */
[----:B------:R-:W-:Y:S01]  /*8c40*/  IMAD R17, R3, 0x4, R13 ;  /* 0x0000000403117824 */ /* 0x000fe200078e020d */
[----:B------:R0:W-:Y:S02]  /*8c50*/  @P5 STG.E.U16 desc[UR14][R14.64], R16 ;  /* 0x000000100e005986 */ /* 0x0001e4000c10150e */
[----:B------:R-:W-:Y:S02]  /*8c60*/  LEA.HI.X.SX32 R9, R9, R2, 0x1, P6 ;  /* 0x0000000209097211 */ /* 0x000fe400030f0eff */
[----:B------:R-:W-:Y:S02]  /*8c70*/  LEA R12, P6, R13, R0, 0x1 ;  /* 0x000000000d0c7211 */ /* 0x000fe400078c08ff */
[----:B--2---:R-:W-:Y:S01]  /*8c80*/  ISETP.LT.AND P4, PT, R91, UR9, !P0 ;  /* 0x000000095b007c0c */ /* 0x004fe2000c781270 */
[----:B------:R1:W-:Y:S01]  /*8c90*/  @P2 STG.E.U16 desc[UR14][R4.64], R6 ;  /* 0x0000000604002986 */ /* 0x0003e2000c10150e */
[----:B------:R-:W-:Y:S01]  /*8ca0*/  LEA.HI.X.SX32 R13, R13, R2, 0x1, P6 ;  /* 0x000000020d0d7211 */ /* 0x000fe200030f0eff */
[----:B------:R-:W-:Y:S01]  /*8cb0*/  IMAD R19, R3, 0x4, R17 ;  /* 0x0000000403137824 */ /* 0x000fe200078e0211 */
[----:B0-----:R-:W-:-:S02]  /*8cc0*/  LEA R14, P6, R17, R0, 0x1 ;  /* 0x00000000110e7211 */ /* 0x001fc400078c08ff */
[----:B-----5:R-:W-:Y:S02]  /*8cd0*/  ISETP.LT.AND P1, PT, R90, UR9, !P0 ;  /* 0x000000095a007c0c */ /* 0x020fe4000c721270 */
[----:B-1----:R-:W-:-:S05]  /*8ce0*/  PRMT R5, R6, 0x7632, R5 ;  /* 0x0000763206057816 */ /* 0x002fca0000000005 */
[----:B------:R0:W-:Y:S01]  /*8cf0*/  @P4 STG.E.U16 desc[UR14][R8.64], R10 ;  /* 0x0000000a08004986 */ /* 0x0001e2000c10150e */
[----:B------:R-:W-:Y:S02]  /*8d00*/  LEA.HI.X.SX32 R15, R17, R2, 0x1, P6 ;  /* 0x00000002110f7211 */ /* 0x000fe400030f0eff */
[----:B----4-:R-:W-:Y:S02]  /*8d10*/  ISETP.LT.AND P3, PT, R89, UR9, !P0 ;  /* 0x0000000959007c0c */ /* 0x010fe4000c761270 */
[----:B------:R-:W-:Y:S02]  /*8d20*/  ISETP.LT.AND P5, PT, R22, UR9, !P0 ;  /* 0x0000000916007c0c */ /* 0x000fe4000c7a1270 */
[----:B------:R-:W2:Y:S01]  /*8d30*/  LDL.LU R22, [R1+0x98] ;  /* 0x0000980001167983 */ /* 0x000ea20000300800 */
[----:B0-----:R-:W-:-:S03]  /*8d40*/  PRMT R9, R10, 0x7632, R9 ;  /* 0x000076320a097816 */ /* 0x001fc60000000009 */
[----:B------:R0:W-:Y:S01]  /*8d50*/  @P1 STG.E.U16 desc[UR14][R12.64], R5 ;  /* 0x000000050c001986 */ /* 0x0001e2000c10150e */
[----:B------:R-:W-:-:S03]  /*8d60*/  LEA R4, P1, R19, R0, 0x1 ;  /* 0x0000000013047211 */ /* 0x000fc600078208ff */
[----:B------:R-:W4:Y:S04]  /*8d70*/  LDL.LU R21, [R1+0x94] ;  /* 0x0000940001157983 */ /* 0x000f280000300800 */
[----:B------:R1:W-:Y:S01]  /*8d80*/  @P3 STG.E.U16 desc[UR14][R14.64], R9 ;  /* 0x000000090e003986 */ /* 0x0003e2000c10150e */
[----:B0-----:R-:W-:Y:S02]  /*8d90*/  LEA.HI.X.SX32 R5, R19, R2, 0x1, P1 ;  /* 0x0000000213057211 */ /* 0x001fe400008f0eff */
[----:B---3--:R-:W-:Y:S02]  /*8da0*/  ISETP.LT.AND P2, PT, R88, UR9, !P0 ;  /* 0x0000000958007c0c */ /* 0x008fe4000c741270 */
[----:B------:R-:W-:Y:S02]  /*8db0*/  ISETP.LT.AND P4, PT, R20, UR9, !P0 ;  /* 0x0000000914007c0c */ /* 0x000fe4000c781270 */
[----:B------:R-:W3:Y:S01]  /*8dc0*/  LDL.LU R20, [R1+0x90] ;  /* 0x0000900001147983 */ /* 0x000ee20000300800 */
[----:B------:R-:W-:-:S03]  /*8dd0*/  ISETP.LT.AND P3, PT, R23, UR9, !P0 ;  /* 0x0000000917007c0c */ /* 0x000fc6000c761270 */
[----:B------:R-:W5:Y:S01]  /*8de0*/  LDL.LU R88, [R1+0x8c] ;  /* 0x00008c0001587983 */ /* 0x000f620000300800 */
[----:B------:R-:W-:-:S03]  /*8df0*/  ISETP.LT.AND P1, PT, R18, UR9, !P0 ;  /* 0x0000000912007c0c */ /* 0x000fc6000c721270 */
[----:B------:R-:W5:Y:S04]  /*8e00*/  LDL.LU R23, [R1+0x88] ;  /* 0x0000880001177983 */ /* 0x000f680000300800 */
[----:B------:R-:W5:Y:S01]  /*8e10*/  LDL.LU R18, [R1+0x84] ;  /* 0x0000840001127983 */ /* 0x000f620000300800 */
[----:B------:R-:W-:-:S04]  /*8e20*/  IMAD R17, R3, 0x4, R19 ;  /* 0x0000000403117824 */ /* 0x000fc800078e0213 */
[----:B------:R-:W-:Y:S01]  /*8e30*/  IMAD R19, R3, 0x4, R17 ;  /* 0x0000000403137824 */ /* 0x000fe200078e0211 */
[----:B------:R-:W-:-:S03]  /*8e40*/  LEA R8, P6, R17, R0, 0x1 ;  /* 0x0000000011087211 */ /* 0x000fc600078c08ff */
[----:B-1----:R-:W-:Y:S01]  /*8e50*/  IMAD R15, R3, 0x4, R19 ;  /* 0x00000004030f7824 */ /* 0x002fe200078e0213 */
[----:B------:R-:W-:Y:S02]  /*8e60*/  LEA.HI.X.SX32 R9, R17, R2, 0x1, P6 ;  /* 0x0000000211097211 */ /* 0x000fe400030f0eff */
[----:B------:R-:W-:Y:S01]  /*8e70*/  LEA R12, P6, R19, R0, 0x1 ;  /* 0x00000000130c7211 */ /* 0x000fe200078c08ff */
[----:B------:R-:W-:-:S03]  /*8e80*/  IMAD R17, R3, 0x4, R15 ;  /* 0x0000000403117824 */ /* 0x000fc600078e020f */
[----:B------:R-:W-:Y:S02]  /*8e90*/  LEA.HI.X.SX32 R13, R19, R2, 0x1, P6 ;  /* 0x00000002130d7211 */ /* 0x000fe400030f0eff */
[C---:B------:R-:W-:Y:S01]  /*8ea0*/  LEA R14, P6, R15.reuse, R0, 0x1 ;  /* 0x000000000f0e7211 */ /* 0x040fe200078c08ff */
[----:B------:R0:W-:Y:S03]  /*8eb0*/  @P5 STG.E.U16 desc[UR14][R4.64], R7 ;  /* 0x0000000704005986 */ /* 0x0001e6000c10150e */
[----:B------:R-:W-:Y:S01]  /*8ec0*/  LEA.HI.X.SX32 R15, R15, R2, 0x1, P6 ;  /* 0x000000020f0f7211 */ /* 0x000fe200030f0eff */
[----:B------:R1:W-:Y:S01]  /*8ed0*/  @P2 STG.E.U16 desc[UR14][R8.64], R11 ;  /* 0x0000000b08002986 */ /* 0x0003e2000c10150e */
[----:B0-----:R-:W-:Y:S01]  /*8ee0*/  PRMT R5, R7, 0x7632, R5 ;  /* 0x0000763207057816 */ /* 0x001fe20000000005 */
[----:B------:R-:W-:Y:S01]  /*8ef0*/  IMAD R7, R3, 0x4, R17 ;  /* 0x0000000403077824 */ /* 0x000fe200078e0211 */
[----:B------:R-:W-:-:S03]  /*8f00*/  LEA R4, P6, R17, R0, 0x1 ;  /* 0x0000000011047211 */ /* 0x000fc600078c08ff */
[----:B------:R0:W-:Y:S01]  /*8f10*/  @P4 STG.E.U16 desc[UR14][R12.64], R5 ;  /* 0x000000050c004986 */ /* 0x0001e2000c10150e */
[----:B------:R-:W-:Y:S01]  /*8f20*/  PRMT R10, R11, 0x7632, R10 ;  /* 0x000076320b0a7816 */ /* 0x000fe2000000000a */
[----:B-1----:R-:W-:Y:S01]  /*8f30*/  IMAD R9, R3, 0x4, R7 ;  /* 0x0000000403097824 */ /* 0x002fe200078e0207 */
[----:B0-----:R-:W-:Y:S02]  /*8f40*/  LEA.HI.X.SX32 R5, R17, R2, 0x1, P6 ;  /* 0x0000000211057211 */ /* 0x001fe400030f0eff */
[C---:B------:R-:W-:Y:S02]  /*8f50*/  LEA R6, P6, R7.reuse, R0, 0x1 ;  /* 0x0000000007067211 */ /* 0x040fe400078c08ff */
[----:B--2---:R-:W-:Y:S02]  /*8f60*/  ISETP.LT.AND P5, PT, R22, UR9, !P0 ;  /* 0x0000000916007c0c */ /* 0x004fe4000c7a1270 */
[----:B------:R-:W-:Y:S01]  /*8f70*/  LEA.HI.X.SX32 R7, R7, R2, 0x1, P6 ;  /* 0x0000000207077211 */ /* 0x000fe200030f0eff */
[----:B------:R-:W2:Y:S04]  /*8f80*/  LDL.LU R22, [R1+0x80] ;  /* 0x0000800001167983 */ /* 0x000ea80000300800 */
[----:B------:R-:W-:Y:S01]  /*8f90*/  @P3 STG.E.U16 desc[UR14][R14.64], R10 ;  /* 0x0000000a0e003986 */ /* 0x000fe2000c10150e */
[----:B----4-:R-:W-:-:S03]  /*8fa0*/  ISETP.LT.AND P2, PT, R21, UR9, !P0 ;  /* 0x0000000915007c0c */ /* 0x010fc6000c741270 */
[----:B------:R-:W4:Y:S04]  /*8fb0*/  LDL.LU R21, [R1+0x7c] ;  /* 0x00007c0001157983 */ /* 0x000f280000300800 */
[----:B------:R0:W-:Y:S04]  /*8fc0*/  @P1 STG.E.U16 desc[UR14][R4.64], R24 ;  /* 0x0000001804001986 */ /* 0x0001e8000c10150e */
[----:B------:R1:W-:Y:S01]  /*8fd0*/  @P5 STG.E.U16 desc[UR14][R6.64], R28 ;  /* 0x0000001c06005986 */ /* 0x0003e2000c10150e */
[----:B---3--:R-:W-:-:S03]  /*8fe0*/  ISETP.LT.AND P4, PT, R20, UR9, !P0 ;  /* 0x0000000914007c0c */ /* 0x008fc6000c781270 */
[----:B------:R-:W3:Y:S04]  /*8ff0*/  LDL.LU R20, [R1+0x78] ;  /* 0x0000780001147983 */ /* 0x000ee80000300800 */
[----:B------:R-:W3:Y:S01]  /*9000*/  LDL.LU R19, [R1+0x74] ;  /* 0x0000740001137983 */ /* 0x000ee20000300800 */
[----:B-----5:R-:W-:-:S03]  /*9010*/  ISETP.LT.AND P5, PT, R18, UR9, !P0 ;  /* 0x0000000912007c0c */ /* 0x020fc6000c7a1270 */
[----:B------:R-:W5:Y:S01]  /*9020*/  LDL.LU R18, [R1+0x70] ;  /* 0x0000700001127983 */ /* 0x000f620000300800 */
[----:B------:R-:W-:Y:S01]  /*9030*/  LEA R8, P6, R9, R0, 0x1 ;  /* 0x0000000009087211 */ /* 0x000fe200078c08ff */
[----:B------:R-:W-:Y:S01]  /*9040*/  IMAD R11, R3, 0x4, R9 ;  /* 0x00000004030b7824 */ /* 0x000fe200078e0209 */
[----:B0-----:R-:W-:Y:S01]  /*9050*/  PRMT R5, R24, 0x7632, R5 ;  /* 0x0000763218057816 */ /* 0x001fe20000000005 */
[----:B------:R-:W3:Y:S01]  /*9060*/  LDL.LU R12, [R1+0x6c] ;  /* 0x00006c00010c7983 */ /* 0x000ee20000300800 */
[----:B------:R-:W-:Y:S01]  /*9070*/  LEA.HI.X.SX32 R9, R9, R2, 0x1, P6 ;  /* 0x0000000209097211 */ /* 0x000fe200030f0eff */
[----:B------:R-:W-:Y:S01]  /*9080*/  IMAD R13, R3, 0x4, R11 ;  /* 0x00000004030d7824 */ /* 0x000fe200078e020b */
[----:B------:R-:W-:Y:S01]  /*9090*/  LEA R10, P6, R11, R0, 0x1 ;  /* 0x000000000b0a7211 */ /* 0x000fe200078c08ff */
[----:B------:R-:W3:Y:S01]  /*90a0*/  LDL.LU R17, [R1+0x68] ;  /* 0x0000680001117983 */ /* 0x000ee20000300800 */
[----:B------:R-:W-:Y:S01]  /*90b0*/  ISETP.LT.AND P3, PT, R88, UR9, !P0 ;  /* 0x0000000958007c0c */ /* 0x000fe2000c761270 */
[----:B------:R-:W-:-:S02]  /*90c0*/  IMAD R15, R3, 0x4, R13 ;  /* 0x00000004030f7824 */ /* 0x000fc400078e020d */
[----:B------:R0:W-:Y:S01]  /*90d0*/  @P2 STG.E.U16 desc[UR14][R8.64], R5 ;  /* 0x0000000508002986 */ /* 0x0001e2000c10150e */
[----:B------:R-:W-:Y:S02]  /*90e0*/  LEA R4, P2, R13, R0, 0x1 ;  /* 0x000000000d047211 */ /* 0x000fe400078408ff */
[----:B-1----:R-:W-:Y:S01]  /*90f0*/  PRMT R7, R28, 0x7632, R7 ;  /* 0x000076321c077816 */ /* 0x002fe20000000007 */
[----:B------:R-:W3:Y:S01]  /*9100*/  LDL.LU R14, [R1+0x64] ;  /* 0x00006400010e7983 */ /* 0x000ee20000300800 */
[----:B------:R-:W-:Y:S02]  /*9110*/  LEA.HI.X.SX32 R11, R11, R2, 0x1, P6 ;  /* 0x000000020b0b7211 */ /* 0x000fe400030f0eff */
[----:B------:R-:W-:Y:S02]  /*9120*/  ISETP.LT.AND P1, PT, R23, UR9, !P0 ;  /* 0x0000000917007c0c */ /* 0x000fe4000c721270 */
[----:B------:R-:W-:Y:S02]  /*9130*/  LEA R6, P6, R15, R0, 0x1 ;  /* 0x000000000f067211 */ /* 0x000fe400078c08ff */
[-C--:B0-----:R-:W-:Y:S01]  /*9140*/  LEA.HI.X.SX32 R5, R13, R2.reuse, 0x1, P2 ;  /* 0x000000020d057211 */ /* 0x081fe200010f0eff */
[----:B------:R-:W-:Y:S01]  /*9150*/  IMAD R13, R3, 0x4, R15 ;  /* 0x00000004030d7824 */ /* 0x000fe200078e020f */
[----:B------:R0:W-:Y:S04]  /*9160*/  @P4 STG.E.U16 desc[UR14][R10.64], R7 ;  /* 0x000000070a004986 */ /* 0x0001e8000c10150e */
[----:B------:R1:W-:Y:S01]  /*9170*/  @P3 STG.E.U16 desc[UR14][R4.64], R25 ;  /* 0x0000001904003986 */ /* 0x0003e2000c10150e */
[----:B0-----:R-:W-:-:S02]  /*9180*/  LEA.HI.X.SX32 R7, R15, R2, 0x1, P6 ;  /* 0x000000020f077211 */ /* 0x001fc400030f0eff */
[----:B------:R-:W-:Y:S02]  /*9190*/  LEA R8, P6, R13, R0, 0x1 ;  /* 0x000000000d087211 */ /* 0x000fe400078c08ff */
[----:B-1----:R-:W-:Y:S02]  /*91a0*/  PRMT R5, R25, 0x7632, R5 ;  /* 0x0000763219057816 */ /* 0x002fe40000000005 */
[----:B------:R-:W-:Y:S01]  /*91b0*/  LEA.HI.X.SX32 R9, R13, R2, 0x1, P6 ;  /* 0x000000020d097211 */ /* 0x000fe200030f0eff */
[----:B------:R-:W-:Y:S04]  /*91c0*/  @P1 STG.E.U16 desc[UR14][R6.64], R29 ;  /* 0x0000001d06001986 */ /* 0x000fe8000c10150e */
[----:B------:R0:W-:Y:S01]  /*91d0*/  @P5 STG.E.U16 desc[UR14][R8.64], R5 ;  /* 0x0000000508005986 */ /* 0x0001e2000c10150e */
[----:B-----5:R-:W-:-:S03]  /*91e0*/  ISETP.LT.AND P5, PT, R18, UR9, !P0 ;  /* 0x0000000912007c0c */ /* 0x020fc6000c7a1270 */
[----:B------:R-:W5:Y:S01]  /*91f0*/  LDL.LU R18, [R1+0x60] ;  /* 0x0000600001127983 */ /* 0x000f620000300800 */
[----:B------:R-:W-:Y:S01]  /*9200*/  IMAD R11, R3, 0x4, R13 ;  /* 0x00000004030b7824 */ /* 0x000fe200078e020d */
[----:B--2---:R-:W-:-:S03]  /*9210*/  ISETP.LT.AND P4, PT, R22, UR9, !P0 ;  /* 0x0000000916007c0c */ /* 0x004fc6000c781270 */
[----:B------:R-:W-:Y:S01]  /*9220*/  IMAD R13, R3, 0x4, R11 ;  /* 0x00000004030d7824 */ /* 0x000fe200078e020b */
[----:B------:R-:W-:Y:S02]  /*9230*/  LEA R10, P6, R11, R0, 0x1 ;  /* 0x000000000b0a7211 */ /* 0x000fe400078c08ff */
[----:B0-----:R-:W-:Y:S02]  /*9240*/  PRMT R9, R29, 0x7632, R9 ;  /* 0x000076321d097816 */ /* 0x001fe40000000009 */
[----:B------:R-:W-:Y:S01]  /*9250*/  LEA.HI.X.SX32 R11, R11, R2, 0x1, P6 ;  /* 0x000000020b0b7211 */ /* 0x000fe200030f0eff */
[----:B------:R-:W-:Y:S01]  /*9260*/  IMAD R7, R3, 0x4, R13 ;  /* 0x0000000403077824 */ /* 0x000fe200078e020d */
[----:B------:R-:W-:Y:S02]  /*9270*/  LEA R4, P6, R13, R0, 0x1 ;  /* 0x000000000d047211 */ /* 0x000fe400078c08ff */
[----:B----4-:R-:W-:Y:S01]  /*9280*/  ISETP.LT.AND P2, PT, R21, UR9, !P0 ;  /* 0x0000000915007c0c */ /* 0x010fe2000c741270 */
[----:B------:R0:W-:Y:S01]  /*9290*/  @P4 STG.E.U16 desc[UR14][R10.64], R9 ;  /* 0x000000090a004986 */ /* 0x0001e2000c10150e */
[----:B------:R-:W-:Y:S01]  /*92a0*/  LEA.HI.X.SX32 R5, R13, R2, 0x1, P6 ;  /* 0x000000020d057211 */ /* 0x000fe200030f0eff */
[----:B------:R-:W-:Y:S01]  /*92b0*/  IMAD R15, R3, 0x4, R7 ;  /* 0x00000004030f7824 */ /* 0x000fe200078e0207 */
[----:B---3--:R-:W-:Y:S01]  /*92c0*/  ISETP.LT.AND P4, PT, R12, UR9, !P0 ;  /* 0x000000090c007c0c */ /* 0x008fe2000c781270 */
[----:B------:R-:W2:Y:S01]  /*92d0*/  LDL.LU R21, [R1+0x5c] ;  /* 0x00005c0001157983 */ /* 0x000ea20000300800 */
[----:B------:R-:W-:-:S02]  /*92e0*/  ISETP.LT.AND P3, PT, R20, UR9, !P0 ;  /* 0x0000000914007c0c */ /* 0x000fc4000c761270 */
[----:B------:R-:W-:Y:S01]  /*92f0*/  LEA R12, P6, R7, R0, 0x1 ;  /* 0x00000000070c7211 */ /* 0x000fe200078c08ff */
[----:B------:R-:W3:Y:S01]  /*9300*/  LDL.LU R23, [R1+0x58] ;  /* 0x0000580001177983 */ /* 0x000ee20000300800 */
[----:B------:R-:W-:Y:S02]  /*9310*/  ISETP.LT.AND P1, PT, R19, UR9, !P0 ;  /* 0x0000000913007c0c */ /* 0x000fe4000c721270 */
[----:B------:R-:W-:Y:S01]  /*9320*/  LEA.HI.X.SX32 R13, R7, R2, 0x1, P6 ;  /* 0x00000002070d7211 */ /* 0x000fe200030f0eff */
[----:B------:R-:W-:Y:S01]  /*9330*/  IMAD R7, R3, 0x4, R15 ;  /* 0x0000000403077824 */ /* 0x000fe200078e020f */
[C---:B------:R-:W-:Y:S02]  /*9340*/  LEA R8, P6, R15.reuse, R0, 0x1 ;  /* 0x000000000f087211 */ /* 0x040fe400078c08ff */
[----:B0-----:R-:W-:Y:S01]  /*9350*/  PRMT R11, R26, 0x7632, R11 ;  /* 0x000076321a0b7816 */ /* 0x001fe2000000000b */
[----:B------:R-:W-:Y:S01]  /*9360*/  @P2 STG.E.U16 desc[UR14][R4.64], R26 ;  /* 0x0000001a04002986 */ /* 0x000fe2000c10150e */
[----:B------:R-:W-:Y:S01]  /*9370*/  LEA.HI.X.SX32 R9, R15, R2, 0x1, P6 ;  /* 0x000000020f097211 */ /* 0x000fe200030f0eff */
[----:B------:R-:W-:-:S02]  /*9380*/  IMAD R15, R3, 0x4, R7 ;  /* 0x00000004030f7824 */ /* 0x000fc400078e0207 */
[----:B------:R0:W-:Y:S01]  /*9390*/  @P3 STG.E.U16 desc[UR14][R12.64], R30 ;  /* 0x0000001e0c003986 */ /* 0x0001e2000c10150e */
[----:B------:R-:W-:-:S03]  /*93a0*/  ISETP.LT.AND P3, PT, R14, UR9, !P0 ;  /* 0x000000090e007c0c */ /* 0x000fc6000c761270 */
[----:B------:R1:W-:Y:S01]  /*93b0*/  @P1 STG.E.U16 desc[UR14][R8.64], R11 ;  /* 0x0000000b08001986 */ /* 0x0003e2000c10150e */
[----:B------:R-:W-:Y:S02]  /*93c0*/  LEA R14, P1, R15, R0, 0x1 ;  /* 0x000000000f0e7211 */ /* 0x000fe400078208ff */
[----:B------:R-:W-:Y:S01]  /*93d0*/  ISETP.LT.AND P2, PT, R17, UR9, !P0 ;  /* 0x0000000911007c0c */ /* 0x000fe2000c741270 */
[----:B------:R-:W4:Y:S01]  /*93e0*/  LDL.LU R22, [R1+0x54] ;  /* 0x0000540001167983 */ /* 0x000f220000300800 */
[----:B------:R-:W-:Y:S01]  /*93f0*/  IMAD R17, R3, 0x4, R15 ;  /* 0x0000000403117824 */ /* 0x000fe200078e020f */
[----:B------:R-:W-:Y:S02]  /*9400*/  LEA.HI.X.SX32 R15, R15, R2, 0x1, P1 ;  /* 0x000000020f0f7211 */ /* 0x000fe400008f0eff */
[----:B------:R-:W4:Y:S04]  /*9410*/  LDL.LU R20, [R1+0x50] ;  /* 0x0000500001147983 */ /* 0x000f280000300800 */
[----:B------:R-:W4:Y:S01]  /*9420*/  LDL.LU R19, [R1+0x4c] ;  /* 0x00004c0001137983 */ /* 0x000f220000300800 */
[----:B-----5:R-:W-:-:S03]  /*9430*/  ISETP.LT.AND P1, PT, R18, UR9, !P0 ;  /* 0x0000000912007c0c */ /* 0x020fc6000c721270 */
[----:B------:R-:W5:Y:S01]  /*9440*/  LDL.LU R18, [R1+0x48] ;  /* 0x0000480001127983 */ /* 0x000f620000300800 */
[C---:B------:R-:W-:Y:S02]  /*9450*/  LEA R10, P6, R7.reuse, R0, 0x1 ;  /* 0x00000000070a7211 */ /* 0x040fe400078c08ff */
[----:B0-----:R-:W-:Y:S02]  /*9460*/  PRMT R13, R30, 0x7632, R13 ;  /* 0x000076321e0d7816 */ /* 0x001fe4000000000d */
[----:B-1----:R-:W-:Y:S01]  /*9470*/  LEA.HI.X.SX32 R11, R7, R2, 0x1, P6 ;  /* 0x00000002070b7211 */ /* 0x002fe200030f0eff */
[----:B------:R-:W-:Y:S01]  /*9480*/  IMAD R9, R3, 0x4, R17 ;  /* 0x0000000403097824 */ /* 0x000fe200078e0211 */
[----:B------:R-:W-:Y:S01]  /*9490*/  LEA R12, P6, R17, R0, 0x1 ;  /* 0x00000000110c7211 */ /* 0x000fe200078c08ff */
[----:B------:R-:W0:Y:S04]  /*94a0*/  LDS.128 R4, [R36+UR12+0x800] ;  /* 0x0008000c24047984 */ /* 0x000e280008000c00 */
[----:B------:R1:W-:Y:S04]  /*94b0*/  @P5 STG.E.U16 desc[UR14][R10.64], R13 ;  /* 0x0000000d0a005986 */ /* 0x0003e8000c10150e */
[----:B------:R3:W-:Y:S01]  /*94c0*/  @P4 STG.E.U16 desc[UR14][R14.64], R27 ;  /* 0x0000001b0e004986 */ /* 0x0007e2000c10150e */
[----:B--2---:R-:W-:-:S03]  /*94d0*/  ISETP.LT.AND P5, PT, R21, UR9, !P0 ;  /* 0x0000000915007c0c */ /* 0x004fc6000c7a1270 */
[----:B------:R-:W2:Y:S01]  /*94e0*/  LDL.LU R21, [R1+0x44] ;  /* 0x0000440001157983 */ /* 0x000ea20000300800 */
[----:B-1----:R-:W-:Y:S01]  /*94f0*/  LEA.HI.X.SX32 R13, R17, R2, 0x1, P6 ;  /* 0x00000002110d7211 */ /* 0x002fe200030f0eff */
[----:B------:R-:W-:Y:S01]  /*9500*/  IMAD R11, R3, 0x4, R9 ;  /* 0x00000004030b7824 */ /* 0x000fe200078e0209 */
[----:B------:R-:W-:Y:S01]  /*9510*/  LEA R8, P6, R9, R0, 0x1 ;  /* 0x0000000009087211 */ /* 0x000fe200078c08ff */
[----:B------:R-:W2:Y:S02]  /*9520*/  LDL.LU R88, [R1+0x40] ;  /* 0x0000400001587983 */ /* 0x000ea40000300800 */
[----:B------:R-:W-:Y:S01]  /*9530*/  IMAD R17, R3, 0x4, R11 ;  /* 0x0000000403117824 */ /* 0x000fe200078e020b */
[----:B------:R-:W-:Y:S02]  /*9540*/  LEA.HI.X.SX32 R9, R9, R2, 0x1, P6 ;  /* 0x0000000209097211 */ /* 0x000fe400030f0eff */
[----:B------:R-:W-:Y:S02]  /*9550*/  LEA R10, P6, R11, R0, 0x1 ;  /* 0x000000000b0a7211 */ /* 0x000fe400078c08ff */
[----:B---3--:R-:W-:-:S02]  /*9560*/  PRMT R15, R27, 0x7632, R15 ;  /* 0x000076321b0f7816 */ /* 0x008fc4000000000f */
[----:B------:R-:W-:Y:S02]  /*9570*/  LEA.HI.X.SX32 R11, R11, R2, 0x1, P6 ;  /* 0x000000020b0b7211 */ /* 0x000fe400030f0eff */
[----:B------:R-:W-:Y:S01]  /*9580*/  LEA R14, P6, R17, R0, 0x1 ;  /* 0x00000000110e7211 */ /* 0x000fe200078c08ff */
[----:B------:R-:W-:Y:S01]  /*9590*/  @P2 STG.E.U16 desc[UR14][R12.64], R31 ;  /* 0x0000001f0c002986 */ /* 0x000fe2000c10150e */
[----:B------:R-:W-:-:S03]  /*95a0*/  PRMT R16, R31, 0x7632, R16 ;  /* 0x000076321f107816 */ /* 0x000fc60000000010 */
[----:B------:R1:W-:Y:S01]  /*95b0*/  @P3 STG.E.U16 desc[UR14][R8.64], R15 ;  /* 0x0000000f08003986 */ /* 0x0003e2000c10150e */
[----:B------:R-:W-:Y:S02]  /*95c0*/  ISETP.LT.AND P4, PT, R23, UR9, !P0 ;  /* 0x0000000917007c0c */ /* 0x000fe4000c781270 */
[----:B----4-:R-:W-:Y:S01]  /*95d0*/  ISETP.LT.AND P3, PT, R20, UR9, !P0 ;  /* 0x0000000914007c0c */ /* 0x010fe2000c761270 */
[----:B------:R3:W-:Y:S04]  /*95e0*/  @P1 STG.E.U16 desc[UR14][R10.64], R16 ;  /* 0x000000100a001986 */ /* 0x0007e8000c10150e */
[----:B------:R-:W4:Y:S01]  /*95f0*/  LDL.LU R23, [R1+0x3c] ;  /* 0x00003c0001177983 */ /* 0x000f220000300800 */
[----:B-1----:R-:W-:-:S03]  /*9600*/  LEA.HI.X.SX32 R15, R17, R2, 0x1, P6 ;  /* 0x00000002110f7211 */ /* 0x002fc600030f0eff */
[----:B------:R-:W4:Y:S04]  /*9610*/  LDL.LU R20, [R1+0x38] ;  /* 0x0000380001147983 */ /* 0x000f280000300800 */
[----:B------:R-:W-:Y:S01]  /*9620*/  @P5 STG.E.U16 desc[UR14][R14.64], R32 ;  /* 0x000000200e005986 */ /* 0x000fe2000c10150e */
[----:B-----5:R-:W-:-:S03]  /*9630*/  ISETP.LT.AND P5, PT, R18, UR9, !P0 ;  /* 0x0000000912007c0c */ /* 0x020fc6000c7a1270 */
[----:B------:R-:W5:Y:S01]  /*9640*/  LDL.LU R18, [R1+0x34] ;  /* 0x0000340001127983 */ /* 0x000f620000300800 */
[----:B------:R-:W-:-:S04]  /*9650*/  IMAD R13, R3, 0x4, R17 ;  /* 0x00000004030d7824 */ /* 0x000fc800078e0211 */
[----:B------:R-:W-:Y:S01]  /*9660*/  IMAD R17, R3, 0x4, R13 ;  /* 0x0000000403117824 */ /* 0x000fe200078e020d */
[----:B------:R-:W-:Y:S02]  /*9670*/  LEA R12, P6, R13, R0, 0x1 ;  /* 0x000000000d0c7211 */ /* 0x000fe400078c08ff */
[----:B------:R-:W-:Y:S01]  /*9680*/  ISETP.LT.AND P1, PT, R19, UR9, !P0 ;  /* 0x0000000913007c0c */ /* 0x000fe2000c721270 */
[----:B------:R-:W-:Y:S01]  /*9690*/  IMAD R19, R3, 0x4, R17 ;  /* 0x0000000403137824 */ /* 0x000fe200078e0211 */
[----:B------:R-:W-:Y:S02]  /*96a0*/  LEA.HI.X.SX32 R13, R13, R2, 0x1, P6 ;  /* 0x000000020d0d7211 */ /* 0x000fe400030f0eff */
[----:B------:R-:W-:Y:S02]  /*96b0*/  ISETP.LT.AND P2, PT, R22, UR9, !P0 ;  /* 0x0000000916007c0c */ /* 0x000fe4000c741270 */
[C---:B------:R-:W-:Y:S01]  /*96c0*/  LEA R8, P6, R17.reuse, R0, 0x1 ;  /* 0x0000000011087211 */ /* 0x040fe200078c08ff */
[----:B0-----:R0:W-:Y:S03]  /*96d0*/  @P4 STG.E.U16 desc[UR14][R12.64], R4 ;  /* 0x000000040c004986 */ /* 0x0011e6000c10150e */
[----:B------:R-:W-:Y:S01]  /*96e0*/  LEA.HI.X.SX32 R9, R17, R2, 0x1, P6 ;  /* 0x0000000211097211 */ /* 0x000fe200030f0eff */
[----:B------:R-:W-:Y:S01]  /*96f0*/  IMAD R17, R3, 0x4, R19 ;  /* 0x0000000403117824 */ /* 0x000fe200078e0213 */
[C---:B---3--:R-:W-:Y:S01]  /*9700*/  LEA R10, P6, R19.reuse, R0, 0x1 ;  /* 0x00000000130a7211 */ /* 0x048fe200078c08ff */
[----:B------:R-:W3:Y:S03]  /*9710*/  LDL.LU R22, [R1+0x30] ;  /* 0x0000300001167983 */ /* 0x000ee60000300800 */
[----:B------:R-:W-:Y:S01]  /*9720*/  LEA.HI.X.SX32 R11, R19, R2, 0x1, P6 ;  /* 0x00000002130b7211 */ /* 0x000fe200030f0eff */
[----:B------:R-:W-:Y:S01]  /*9730*/  IMAD R19, R3, 0x4, R17 ;  /* 0x0000000403137824 */ /* 0x000fe200078e0211 */
[----:B0-----:R-:W-:-:S02]  /*9740*/  PRMT R13, R32, 0x7632, R13 ;  /* 0x00007632200d7816 */ /* 0x001fc4000000000d */
[----:B------:R-:W-:Y:S02]  /*9750*/  PRMT R15, R4, 0x7632, R15 ;  /* 0x00007632040f7816 */ /* 0x000fe4000000000f */
[----:B--2---:R-:W-:Y:S01]  /*9760*/  ISETP.LT.AND P4, PT, R21, UR9, !P0 ;  /* 0x0000000915007c0c */ /* 0x004fe2000c781270 */
[----:B------:R0:W-:Y:S01]  /*9770*/  @P2 STG.E.U16 desc[UR14][R8.64], R13 ;  /* 0x0000000d08002986 */ /* 0x0001e2000c10150e */
[-C--:B------:R-:W-:Y:S02]  /*9780*/  LEA R14, P2, R17, R0.reuse, 0x1 ;  /* 0x00000000110e7211 */ /* 0x080fe400078408ff */
[C---:B------:R-:W-:Y:S01]  /*9790*/  LEA R12, P6, R19.reuse, R0, 0x1 ;  /* 0x00000000130c7211 */ /* 0x040fe200078c08ff */
[----:B------:R-:W2:Y:S04]  /*97a0*/  LDL.LU R21, [R1+0x2c] ;  /* 0x00002c0001157983 */ /* 0x000ea80000300800 */
[----:B------:R1:W-:Y:S01]  /*97b0*/  @P3 STG.E.U16 desc[UR14][R10.64], R15 ;  /* 0x0000000f0a003986 */ /* 0x0003e2000c10150e */
[----:B0-----:R-:W-:-:S03]  /*97c0*/  LEA.HI.X.SX32 R13, R19, R2, 0x1, P6 ;  /* 0x00000002130d7211 */ /* 0x001fc600030f0eff */
[----:B------:R-:W3:Y:S01]  /*97d0*/  LDL.LU R16, [R1+0x28] ;  /* 0x0000280001107983 */ /* 0x000ee20000300800 */
[----:B-1----:R-:W-:-:S05]  /*97e0*/  LEA.HI.X.SX32 R15, R17, R2, 0x1, P2 ;  /* 0x00000002110f7211 */ /* 0x002fca00010f0eff */
[----:B------:R0:W-:Y:S01]  /*97f0*/  @P1 STG.E.U16 desc[UR14][R14.64], R33 ;  /* 0x000000210e001986 */ /* 0x0001e2000c10150e */
[----:B----4-:R-:W-:-:S03]  /*9800*/  ISETP.LT.AND P1, PT, R20, UR9, !P0 ;  /* 0x0000000914007c0c */ /* 0x010fc6000c721270 */
[----:B------:R-:W-:Y:S04]  /*9810*/  @P5 STG.E.U16 desc[UR14][R12.64], R5 ;  /* 0x000000050c005986 */ /* 0x000fe8000c10150e */
[----:B------:R-:W4:Y:S01]  /*9820*/  LDL.LU R20, [R1+0x24] ;  /* 0x0000240001147983 */ /* 0x000f220000300800 */
[----:B-----5:R-:W-:-:S03]  /*9830*/  ISETP.LT.AND P5, PT, R18, UR9, !P0 ;  /* 0x0000000912007c0c */ /* 0x020fc6000c7a1270 */
[----:B------:R-:W5:Y:S01]  /*9840*/  LDL.LU R18, [R1+0x20] ;  /* 0x0000200001127983 */ /* 0x000f620000300800 */
[----:B------:R-:W-:Y:S01]  /*9850*/  IMAD R17, R3, 0x4, R19 ;  /* 0x0000000403117824 */ /* 0x000fe200078e0213 */
[----:B0-----:R-:W-:-:S04]  /*9860*/  PRMT R15, R33, 0x7632, R15 ;  /* 0x00007632210f7816 */ /* 0x001fc8000000000f */
[----:B------:R-:W-:Y:S01]  /*9870*/  LEA R8, P6, R17, R0, 0x1 ;  /* 0x0000000011087211 */ /* 0x000fe200078c08ff */
[----:B------:R-:W-:-:S03]  /*9880*/  IMAD R11, R3, 0x4, R17 ;  /* 0x00000004030b7824 */ /* 0x000fc600078e0211 */
[----:B------:R-:W-:Y:S01]  /*9890*/  LEA.HI.X.SX32 R9, R17, R2, 0x1, P6 ;  /* 0x0000000211097211 */ /* 0x000fe200030f0eff */
[----:B------:R-:W-:Y:S01]  /*98a0*/  IMAD R17, R3, 0x4, R11 ;  /* 0x0000000403117824 */ /* 0x000fe200078e020b */
[----:B------:R-:W-:-:S03]  /*98b0*/  LEA R10, P6, R11, R0, 0x1 ;  /* 0x000000000b0a7211 */ /* 0x000fc600078c08ff */
[----:B------:R0:W-:Y:S01]  /*98c0*/  @P4 STG.E.U16 desc[UR14][R8.64], R15 ;  /* 0x0000000f08004986 */ /* 0x0001e2000c10150e */
[----:B------:R-:W-:Y:S02]  /*98d0*/  ISETP.LT.AND P3, PT, R88, UR9, !P0 ;  /* 0x0000000958007c0c */ /* 0x000fe4000c761270 */
[----:B------:R-:W-:Y:S02]  /*98e0*/  LEA.HI.X.SX32 R11, R11, R2, 0x1, P6 ;  /* 0x000000020b0b7211 */ /* 0x000fe400030f0eff */
[----:B------:R-:W-:Y:S02]  /*98f0*/  ISETP.LT.AND P2, PT, R23, UR9, !P0 ;  /* 0x0000000917007c0c */ /* 0x000fe4000c741270 */
[----:B------:R-:W-:Y:S02]  /*9900*/  LEA R14, P6, R17, R0, 0x1 ;  /* 0x00000000110e7211 */ /* 0x000fe400078c08ff */
[----:B0-----:R-:W-:Y:S01]  /*9910*/  PRMT R9, R5, 0x7632, R9 ;  /* 0x0000763205097816 */ /* 0x001fe20000000009 */
[----:B------:R-:W-:Y:S01]  /*9920*/  IMAD R5, R3, 0x4, R17 ;  /* 0x0000000403057824 */ /* 0x000fe200078e0211 */
[----:B------:R-:W-:-:S03]  /*9930*/  LEA.HI.X.SX32 R15, R17, R2, 0x1, P6 ;  /* 0x00000002110f7211 */ /* 0x000fc600030f0eff */
[----:B------:R-:W-:Y:S01]  /*9940*/  IMAD R13, R3, 0x4, R5 ;  /* 0x00000004030d7824 */ /* 0x000fe200078e0205 */
[----:B------:R-:W-:-:S03]  /*9950*/  LEA R4, P6, R5, R0, 0x1 ;  /* 0x0000000005047211 */ /* 0x000fc600078c08ff */
[----:B------:R-:W-:Y:S01]  /*9960*/  IMAD R17, R3, 0x4, R13 ;  /* 0x0000000403117824 */ /* 0x000fe200078e020d */
[----:B------:R-:W-:Y:S01]  /*9970*/  LEA.HI.X.SX32 R5, R5, R2, 0x1, P6 ;  /* 0x0000000205057211 */ /* 0x000fe200030f0eff */
[----:B------:R0:W-:Y:S02]  /*9980*/  @P3 STG.E.U16 desc[UR14][R10.64], R9 ;  /* 0x000000090a003986 */ /* 0x0001e4000c10150e */
[----:B------:R-:W-:Y:S01]  /*9990*/  IMAD R19, R3, 0x4, R17 ;  /* 0x0000000403137824 */ /* 0x000fe200078e0211 */
[----:B--2---:R-:W-:Y:S01]  /*99a0*/  ISETP.LT.AND P3, PT, R21, UR9, !P0 ;  /* 0x0000000915007c0c */ /* 0x004fe2000c761270 */
[----:B------:R1:W-:Y:S02]  /*99b0*/  @P2 STG.E.U16 desc[UR14][R14.64], R34 ;  /* 0x000000220e002986 */ /* 0x0003e4000c10150e */
[----:B------:R-:W-:Y:S02]  /*99c0*/  IMAD R21, R3, 0x4, R19 ;  /* 0x0000000403157824 */ /* 0x000fe400078e0213 */
[----:B------:R2:W-:Y:S01]  /*99d0*/  @P1 STG.E.U16 desc[UR14][R4.64], R6 ;  /* 0x0000000604001986 */ /* 0x0005e2000c10150e */
[----:B------:R-:W-:-:S02]  /*99e0*/  LEA R8, P6, R13, R0, 0x1 ;  /* 0x000000000d087211 */ /* 0x000fc400078c08ff */
[----:B0-----:R-:W-:Y:S01]  /*99f0*/  LEA R10, P1, R17, R0, 0x1 ;  /* 0x00000000110a7211 */ /* 0x001fe200078208ff */
[----:B------:R-:W-:Y:S01]  /*9a00*/  IMAD R23, R3, 0x4, R21 ;  /* 0x0000000403177824 */ /* 0x000fe200078e0215 */
[-C--:B------:R-:W-:Y:S02]  /*9a10*/  LEA.HI.X.SX32 R9, R13, R2.reuse, 0x1, P6 ;  /* 0x000000020d097211 */ /* 0x080fe400030f0eff */
[----:B------:R-:W-:Y:S02]  /*9a20*/  LEA.HI.X.SX32 R11, R17, R2, 0x1, P1 ;  /* 0x00000002110b7211 */ /* 0x000fe400008f0eff */
[-C--:B-1----:R-:W-:Y:S02]  /*9a30*/  LEA R14, P1, R21, R0.reuse, 0x1 ;  /* 0x00000000150e7211 */ /* 0x082fe400078208ff */
[----:B---3--:R-:W-:Y:S02]  /*9a40*/  ISETP.LT.AND P4, PT, R22, UR9, !P0 ;  /* 0x0000000916007c0c */ /* 0x008fe4000c781270 */
[----:B------:R-:W-:-:S02]  /*9a50*/  LEA R12, P6, R19, R0, 0x1 ;  /* 0x00000000130c7211 */ /* 0x000fc400078c08ff */
[----:B------:R-:W-:Y:S02]  /*9a60*/  ISETP.LT.AND P2, PT, R16, UR9, !P0 ;  /* 0x0000000910007c0c */ /* 0x000fe4000c741270 */
[-C--:B------:R-:W-:Y:S02]  /*9a70*/  LEA.HI.X.SX32 R15, R21, R2.reuse, 0x1, P1 ;  /* 0x00000002150f7211 */ /* 0x080fe400008f0eff */
[----:B----4-:R-:W-:Y:S01]  /*9a80*/  ISETP.LT.AND P1, PT, R20, UR9, !P0 ;  /* 0x0000000914007c0c */ /* 0x010fe2000c721270 */
[----:B------:R-:W-:Y:S01]  /*9a90*/  IMAD R3, R3, 0x4, R23 ;  /* 0x0000000403037824 */ /* 0x000fe200078e0217 */
[----:B------:R-:W-:Y:S02]  /*9aa0*/  LEA.HI.X.SX32 R13, R19, R2, 0x1, P6 ;  /* 0x00000002130d7211 */ /* 0x000fe400030f0eff */
[----:B------:R-:W-:Y:S02]  /*9ab0*/  LEA R16, P6, R23, R0, 0x1 ;  /* 0x0000000017107211 */ /* 0x000fe400078c08ff */
[----:B------:R-:W-:-:S02]  /*9ac0*/  PRMT R34, R34, 0x7632, R34 ;  /* 0x0000763222227816 */ /* 0x000fc40000000022 */
[----:B--2---:R-:W-:Y:S02]  /*9ad0*/  PRMT R6, R6, 0x7632, R6 ;  /* 0x0000763206067816 */ /* 0x004fe40000000006 */
[----:B------:R-:W-:Y:S02]  /*9ae0*/  LEA.HI.X.SX32 R17, R23, R2, 0x1, P6 ;  /* 0x0000000217117211 */ /* 0x000fe400030f0eff */
[----:B------:R-:W-:Y:S01]  /*9af0*/  LEA R4, P6, R3, R0, 0x1 ;  /* 0x0000000003047211 */ /* 0x000fe200078c08ff */
[----:B------:R0:W-:Y:S01]  /*9b00*/  @P5 STG.E.U16 desc[UR14][R8.64], R34 ;  /* 0x0000002208005986 */ /* 0x0001e2000c10150e */
[----:B------:R-:W-:-:S03]  /*9b10*/  PRMT R0, R35, 0x7632, R0 ;  /* 0x0000763223007816 */ /* 0x000fc60000000000 */
[----:B------:R0:W-:Y:S04]  /*9b20*/  @P4 STG.E.U16 desc[UR14][R10.64], R6 ;  /* 0x000000060a004986 */ /* 0x0001e8000c10150e */
[----:B------:R0:W-:Y:S04]  /*9b30*/  @P3 STG.E.U16 desc[UR14][R12.64], R35 ;  /* 0x000000230c003986 */ /* 0x0001e8000c10150e */
[----:B------:R0:W-:Y:S01]  /*9b40*/  @P2 STG.E.U16 desc[UR14][R14.64], R7 ;  /* 0x000000070e002986 */ /* 0x0001e2000c10150e */
[----:B------:R-:W-:-:S03]  /*9b50*/  LEA.HI.X.SX32 R5, R3, R2, 0x1, P6 ;  /* 0x0000000203057211 */ /* 0x000fc600030f0eff */
[----:B------:R0:W-:Y:S01]  /*9b60*/  @P1 STG.E.U16 desc[UR14][R16.64], R0 ;  /* 0x0000000010001986 */ /* 0x0001e2000c10150e */
[----:B-----5:R-:W-:-:S13]  /*9b70*/  ISETP.LT.AND P0, PT, R18, UR9, !P0 ;  /* 0x0000000912007c0c */ /* 0x020fda000c701270 */
[----:B0-----:R-:W-:Y:S05]  /*9b80*/  @!P0 EXIT ;  /* 0x000000000000894d */ /* 0x001fea0003800000 */
[----:B------:R-:W-:-:S05]  /*9b90*/  PRMT R2, R7, 0x7632, R2 ;  /* 0x0000763207027816 */ /* 0x000fca0000000002 */
[----:B------:R-:W-:Y:S01]  /*9ba0*/  STG.E.U16 desc[UR14][R4.64], R2 ;  /* 0x0000000204007986 */ /* 0x000fe2000c10150e */
[----:B------:R-:W-:Y:S05]  /*9bb0*/  EXIT ;  /* 0x000000000000794d */ /* 0x000fea0003800000 */
.L_x_2:
[----:B------:R-:W-:-:S00]  /*9bc0*/  BRA `(.L_x_2) ;  /* 0xfffffffc00fc7947 */ /* 0x000fc0000383ffff */
[----:B------:R-:W-:-:S00]  /*9bd0*/  NOP ;  /* 0x0000000000007918 */ /* 0x000fc00000000000 */
        /* <DEDUP_REMOVED lines=10> */
.L_x_3:


//--------------------- .nv.shared.matmul_kernel  --------------------------
	.section	.nv.shared.matmul_kernel,"aw",@nobits
	.sectionflags	@""
	.align	16
	.zero		1024


//--------------------- .nv.shared.reserved.0     --------------------------
	.section	.nv.shared.reserved.0,"aw",@nobits
	.weak		__nv_reservedSMEM_offset_0_alias
	.size		__nv_reservedSMEM_offset_0_alias, 0, 0
	.other		__nv_reservedSMEM_offset_0_alias,@"STO_CUDA_RESERVED_SHARED STV_DEFAULT"
__nv_reservedSMEM_offset_0_alias:
	.zero		0


//--------------------- .nv.constant0.matmul_kernel --------------------------
	.section	.nv.constant0.matmul_kernel,"a",@progbits
	.sectionflags	@""
	.align	4
.nv.constant0.matmul_kernel:
	.zero		608


//--------------------- SYMBOLS --------------------------

	.type		.nv.reservedSmem.offset0,@object
	.size		.nv.reservedSmem.offset0,0x4
